// auto-generated by cutlass_sweep.gemm — config: {"arch": "sm_100", "cluster_m": 2, "cluster_n": 2, "dtype": "bf16", "stages": 3, "tile_k": 32, "tile_m": 128, "tile_n": 64}
#include "cutlass/cutlass.h"
#include "cutlass/gemm/collective/collective_builder.hpp"
#include "cutlass/gemm/device/gemm_universal_adapter.h"
#include "cutlass/gemm/kernel/gemm_universal.hpp"
#include "cutlass/epilogue/collective/collective_builder.hpp"

using ElemA = cutlass::bfloat16_t;
using ElemB = cutlass::bfloat16_t;
using ElemCD = cutlass::bfloat16_t;
using Acc  = float;
using TileShape    = cute::Shape<cute::_128, cute::_64, cute::_32>;
using ClusterShape = cute::Shape<cute::_2, cute::_2, cute::_1>;

using CollectiveEpilogue = typename cutlass::epilogue::collective::CollectiveBuilder<
    cutlass::arch::Sm100, cutlass::arch::OpClassTensorOp,
    TileShape, ClusterShape,
    cutlass::epilogue::collective::EpilogueTileAuto,
    Acc, Acc,
    ElemCD, cutlass::layout::RowMajor, 128 / cutlass::sizeof_bits<ElemCD>::value,
    ElemCD, cutlass::layout::RowMajor, 128 / cutlass::sizeof_bits<ElemCD>::value,
    cutlass::epilogue::collective::EpilogueScheduleAuto
  >::CollectiveOp;

using CollectiveMainloop = typename cutlass::gemm::collective::CollectiveBuilder<
    cutlass::arch::Sm100, cutlass::arch::OpClassTensorOp,
    ElemA, cutlass::layout::RowMajor, 128 / cutlass::sizeof_bits<ElemA>::value,
    ElemB, cutlass::layout::ColumnMajor, 128 / cutlass::sizeof_bits<ElemB>::value,
    Acc,
    TileShape, ClusterShape,
    cutlass::gemm::collective::StageCount<3>,
    cutlass::gemm::collective::KernelScheduleAuto
  >::CollectiveOp;

using GemmKernel = cutlass::gemm::kernel::GemmUniversal<
    cute::Shape<int,int,int,int>,
    CollectiveMainloop,
    CollectiveEpilogue
>;
using Gemm = cutlass::gemm::device::GemmUniversalAdapter<GemmKernel>;

// Force the device kernel symbol into the cubin without needing a host main.
auto* _anchor = &cutlass::device_kernel<GemmKernel>;


// ===== COMPILED SASS (sm_100a) =====

	.target	sm_100a

	.elftype	@"ET_EXEC"


//--------------------- .note.nv.tkinfo           --------------------------
	.section	.note.nv.tkinfo,"",@"SHT_NOTE"
	.sectionflags	@"SHF_NOTE_NV_TKINFO"
	.tkinfo
        /*0018*/ 	.word	0x00000002
        /*0030*/ 	.string	""
        /*0030*/ 	.string	"ptxas"
        /*0030*/ 	.string	"Cuda compilation tools, release 13.0, V13.0.88"
        /*0030*/ 	.string	"Build cuda_13.0.r13.0/compiler.36424714_0"
        /*0030*/ 	.string	"-arch sm_100a -m 64 "



//--------------------- .note.nv.cuinfo           --------------------------
	.section	.note.nv.cuinfo,"",@"SHT_NOTE"
	.sectionflags	@"SHF_NOTE_NV_CUINFO"
        /*0018*/ 	.short	0x0002
        /*001a*/ 	.short	0x0064
        /*001c*/ 	.short	0x0082
	.zero		2


//--------------------- .nv.info                  --------------------------
	.section	.nv.info,"",@"SHT_CUDA_INFO"
	.align	4


	//----- nvinfo : EIATTR_REGCOUNT
	.align		4
        /*0000*/ 	.byte	0x04, 0x2f
        /*0002*/ 	.short	(.L_19 - .L_18)
	.align		4
.L_18:
        /*0004*/ 	.word	index@(_ZN7cutlass13device_kernelINS_4gemm6kernel13GemmUniversalIN4cute5tupleIJiiiiEEENS1_10collective13CollectiveMmaINS1_35MainloopSm100TmaUmmaWarpSpecializedILi3ELi2ELi4ENS5_IJNS4_1CILi2EEESB_NSA_ILi1EEEEEEEENS5_IJNSA_ILi128EEENSA_ILi64EEENSA_ILi32EEEEEENS_10bfloat16_tENS5_IJlSC_lEEESJ_SK_NS4_8TiledMMAINS4_8MMA_AtomIJNS4_26SM100_MMA_F16BF16_2x1SM_SSISJ_SJ_fLi128ELi64ELNS4_4UMMA5MajorE0ELSP_0ELNSO_7ScaleInE0ELSQ_0EEEEEENS4_6LayoutINS5_IJSC_SC_SC_EEENS5_IJNSA_ILi0EEESV_SV_EEEEENS5_IJNS4_10UnderscoreESY_SY_EEEEENS4_28SM100_TMA_2SM_LOAD_MULTICASTENS4_14ComposedLayoutINS4_7SwizzleILi2ELi4ELi3EEENS4_18smem_ptr_flag_bitsILi16EEENST_INS5_IJNSA_ILi8EEESH_EEENS5_IJSH_SC_EEEEEEEvNS4_8identityENS4_18SM100_TMA_2SM_LOADES1B_vS1C_EENS_8epilogue10collective18CollectiveEpilogueINS1F_23Sm100TmaWarpSpecializedILi3ELi2ELi16ELb1ELb0EEEJNS5_IJSG_SG_SH_EEENS5_IJNST_ISG_SC_EENST_INS5_IJNSA_ILi16EEESB_EEENS5_IJSC_SH_EEEEEEEESJ_SK_SJ_SK_NS1F_6fusion15FusionCallbacksIS1J_NS1R_17LinearCombinationISJ_fSJ_fLNS_15FloatRoundStyleE2EEES1K_S1Q_JEEENS4_5SM1004TMEM4LOAD26SM100_TMEM_LOAD_32dp32b16xENS4_13SM90_TMA_LOADENS12_INS13_ILi1ELi4ELi3EEES16_NST_INS5_IJS17_S1M_EEENS5_IJS1M_SC_EEEEEEENS4_39AutoVectorizingCopyWithAssumedAlignmentILi128EEENS4_14SM90_TMA_STOREES26_S28_S28_EEEvvEEEEvNT_6ParamsE)
        /*0008*/ 	.word	0x00000046


	//----- nvinfo : EIATTR_FRAME_SIZE
	.align		4
.L_19:
        /*000c*/ 	.byte	0x04, 0x11
        /*000e*/ 	.short	(.L_21 - .L_20)
	.align		4
.L_20:
        /*0010*/ 	.word	index@($__internal_2_$__cuda_sm10x_tcgen05_guardrail_trap_unallocated_columns_being_dealloced)
        /*0014*/ 	.word	0x00000000


	//----- nvinfo : EIATTR_FRAME_SIZE
	.align		4
.L_21:
        /*0018*/ 	.byte	0x04, 0x11
        /*001a*/ 	.short	(.L_23 - .L_22)
	.align		4
.L_22:
        /*001c*/ 	.word	index@($__internal_1_$__cuda_sm10x_tcgen05_guardrail_trap_phase_invalid_during_alloc)
        /*0020*/ 	.word	0x00000000


	//----- nvinfo : EIATTR_FRAME_SIZE
	.align		4
.L_23:
        /*0024*/ 	.byte	0x04, 0x11
        /*0026*/ 	.short	(.L_25 - .L_24)
	.align		4
.L_24:
        /*0028*/ 	.word	index@($__internal_0_$__cuda_sm10x_tcgen05_guardrail_trap_col_being_dealloced_not_returned_by_alloc)
        /*002c*/ 	.word	0x00000000


	//----- nvinfo : EIATTR_FRAME_SIZE
	.align		4
.L_25:
        /*0030*/ 	.byte	0x04, 0x11
        /*0032*/ 	.short	(.L_27 - .L_26)
	.align		4
.L_26:
        /*0034*/ 	.word	index@(_ZN7cutlass13device_kernelINS_4gemm6kernel13GemmUniversalIN4cute5tupleIJiiiiEEENS1_10collective13CollectiveMmaINS1_35MainloopSm100TmaUmmaWarpSpecializedILi3ELi2ELi4ENS5_IJNS4_1CILi2EEESB_NSA_ILi1EEEEEEEENS5_IJNSA_ILi128EEENSA_ILi64EEENSA_ILi32EEEEEENS_10bfloat16_tENS5_IJlSC_lEEESJ_SK_NS4_8TiledMMAINS4_8MMA_AtomIJNS4_26SM100_MMA_F16BF16_2x1SM_SSISJ_SJ_fLi128ELi64ELNS4_4UMMA5MajorE0ELSP_0ELNSO_7ScaleInE0ELSQ_0EEEEEENS4_6LayoutINS5_IJSC_SC_SC_EEENS5_IJNSA_ILi0EEESV_SV_EEEEENS5_IJNS4_10UnderscoreESY_SY_EEEEENS4_28SM100_TMA_2SM_LOAD_MULTICASTENS4_14ComposedLayoutINS4_7SwizzleILi2ELi4ELi3EEENS4_18smem_ptr_flag_bitsILi16EEENST_INS5_IJNSA_ILi8EEESH_EEENS5_IJSH_SC_EEEEEEEvNS4_8identityENS4_18SM100_TMA_2SM_LOADES1B_vS1C_EENS_8epilogue10collective18CollectiveEpilogueINS1F_23Sm100TmaWarpSpecializedILi3ELi2ELi16ELb1ELb0EEEJNS5_IJSG_SG_SH_EEENS5_IJNST_ISG_SC_EENST_INS5_IJNSA_ILi16EEESB_EEENS5_IJSC_SH_EEEEEEEESJ_SK_SJ_SK_NS1F_6fusion15FusionCallbacksIS1J_NS1R_17LinearCombinationISJ_fSJ_fLNS_15FloatRoundStyleE2EEES1K_S1Q_JEEENS4_5SM1004TMEM4LOAD26SM100_TMEM_LOAD_32dp32b16xENS4_13SM90_TMA_LOADENS12_INS13_ILi1ELi4ELi3EEES16_NST_INS5_IJS17_S1M_EEENS5_IJS1M_SC_EEEEEEENS4_39AutoVectorizingCopyWithAssumedAlignmentILi128EEENS4_14SM90_TMA_STOREES26_S28_S28_EEEvvEEEEvNT_6ParamsE)
        /*0038*/ 	.word	0x00000000


	//----- nvinfo : EIATTR_MIN_STACK_SIZE
	.align		4
.L_27:
        /*003c*/ 	.byte	0x04, 0x12
        /*003e*/ 	.short	(.L_29 - .L_28)
	.align		4
.L_28:
        /*0040*/ 	.word	index@(_ZN7cutlass13device_kernelINS_4gemm6kernel13GemmUniversalIN4cute5tupleIJiiiiEEENS1_10collective13CollectiveMmaINS1_35MainloopSm100TmaUmmaWarpSpecializedILi3ELi2ELi4ENS5_IJNS4_1CILi2EEESB_NSA_ILi1EEEEEEEENS5_IJNSA_ILi128EEENSA_ILi64EEENSA_ILi32EEEEEENS_10bfloat16_tENS5_IJlSC_lEEESJ_SK_NS4_8TiledMMAINS4_8MMA_AtomIJNS4_26SM100_MMA_F16BF16_2x1SM_SSISJ_SJ_fLi128ELi64ELNS4_4UMMA5MajorE0ELSP_0ELNSO_7ScaleInE0ELSQ_0EEEEEENS4_6LayoutINS5_IJSC_SC_SC_EEENS5_IJNSA_ILi0EEESV_SV_EEEEENS5_IJNS4_10UnderscoreESY_SY_EEEEENS4_28SM100_TMA_2SM_LOAD_MULTICASTENS4_14ComposedLayoutINS4_7SwizzleILi2ELi4ELi3EEENS4_18smem_ptr_flag_bitsILi16EEENST_INS5_IJNSA_ILi8EEESH_EEENS5_IJSH_SC_EEEEEEEvNS4_8identityENS4_18SM100_TMA_2SM_LOADES1B_vS1C_EENS_8epilogue10collective18CollectiveEpilogueINS1F_23Sm100TmaWarpSpecializedILi3ELi2ELi16ELb1ELb0EEEJNS5_IJSG_SG_SH_EEENS5_IJNST_ISG_SC_EENST_INS5_IJNSA_ILi16EEESB_EEENS5_IJSC_SH_EEEEEEEESJ_SK_SJ_SK_NS1F_6fusion15FusionCallbacksIS1J_NS1R_17LinearCombinationISJ_fSJ_fLNS_15FloatRoundStyleE2EEES1K_S1Q_JEEENS4_5SM1004TMEM4LOAD26SM100_TMEM_LOAD_32dp32b16xENS4_13SM90_TMA_LOADENS12_INS13_ILi1ELi4ELi3EEES16_NST_INS5_IJS17_S1M_EEENS5_IJS1M_SC_EEEEEEENS4_39AutoVectorizingCopyWithAssumedAlignmentILi128EEENS4_14SM90_TMA_STOREES26_S28_S28_EEEvvEEEEvNT_6ParamsE)
        /*0044*/ 	.word	0x00000000
.L_29:


//--------------------- .nv.compat                --------------------------
	.section	.nv.compat,"",@"SHT_CUDA_COMPAT_INFO"
	.align	4
        /*0000*/ 	.byte	0x02, 0x09, 0x01, 0x00, 0x02, 0x02, 0x02, 0x00, 0x02, 0x05, 0x05, 0x00, 0x03, 0x07, 0x01, 0x01
        /*0010*/ 	.byte	0x02, 0x03, 0x01, 0x00, 0x02, 0x06, 0x01, 0x00, 0x04, 0x0b, 0x08, 0x00, 0x09, 0x00, 0x00, 0x00
        /*0020*/ 	.byte	0x00, 0x00, 0x00, 0x00


//--------------------- .nv.info._ZN7cutlass13device_kernelINS_4gemm6kernel13GemmUniversalIN4cute5tupleIJiiiiEEENS1_10collective13CollectiveMmaINS1_35MainloopSm100TmaUmmaWarpSpecializedILi3ELi2ELi4ENS5_IJNS4_1CILi2EEESB_NSA_ILi1EEEEEEEENS5_IJNSA_ILi128EEENSA_ILi64EEENSA_ILi32EEEEEENS_10bfloat16_tENS5_IJlSC_lEEESJ_SK_NS4_8TiledMMAINS4_8MMA_AtomIJNS4_26SM100_MMA_F16BF16_2x1SM_SSISJ_SJ_fLi128ELi64ELNS4_4UMMA5MajorE0ELSP_0ELNSO_7ScaleInE0ELSQ_0EEEEEENS4_6LayoutINS5_IJSC_SC_SC_EEENS5_IJNSA_ILi0EEESV_SV_EEEEENS5_IJNS4_10UnderscoreESY_SY_EEEEENS4_28SM100_TMA_2SM_LOAD_MULTICASTENS4_14ComposedLayoutINS4_7SwizzleILi2ELi4ELi3EEENS4_18smem_ptr_flag_bitsILi16EEENST_INS5_IJNSA_ILi8EEESH_EEENS5_IJSH_SC_EEEEEEEvNS4_8identityENS4_18SM100_TMA_2SM_LOADES1B_vS1C_EENS_8epilogue10collective18CollectiveEpilogueINS1F_23Sm100TmaWarpSpecializedILi3ELi2ELi16ELb1ELb0EEEJNS5_IJSG_SG_SH_EEENS5_IJNST_ISG_SC_EENST_INS5_IJNSA_ILi16EEESB_EEENS5_IJSC_SH_EEEEEEEESJ_SK_SJ_SK_NS1F_6fusion15FusionCallbacksIS1J_NS1R_17LinearCombinationISJ_fSJ_fLNS_15FloatRoundStyleE2EEES1K_S1Q_JEEENS4_5SM1004TMEM4LOAD26SM100_TMEM_LOAD_32dp32b16xENS4_13SM90_TMA_LOADENS12_INS13_ILi1ELi4ELi3EEES16_NST_INS5_IJS17_S1M_EEENS5_IJS1M_SC_EEEEEEENS4_39AutoVectorizingCopyWithAssumedAlignmentILi128EEENS4_14SM90_TMA_STOREES26_S28_S28_EEEvvEEEEvNT_6ParamsE --------------------------
	.section	.nv.info._ZN7cutlass13device_kernelINS_4gemm6kernel13GemmUniversalIN4cute5tupleIJiiiiEEENS1_10collective13CollectiveMmaINS1_35MainloopSm100TmaUmmaWarpSpecializedILi3ELi2ELi4ENS5_IJNS4_1CILi2EEESB_NSA_ILi1EEEEEEEENS5_IJNSA_ILi128EEENSA_ILi64EEENSA_ILi32EEEEEENS_10bfloat16_tENS5_IJlSC_lEEESJ_SK_NS4_8TiledMMAINS4_8MMA_AtomIJNS4_26SM100_MMA_F16BF16_2x1SM_SSISJ_SJ_fLi128ELi64ELNS4_4UMMA5MajorE0ELSP_0ELNSO_7ScaleInE0ELSQ_0EEEEEENS4_6LayoutINS5_IJSC_SC_SC_EEENS5_IJNSA_ILi0EEESV_SV_EEEEENS5_IJNS4_10UnderscoreESY_SY_EEEEENS4_28SM100_TMA_2SM_LOAD_MULTICASTENS4_14ComposedLayoutINS4_7SwizzleILi2ELi4ELi3EEENS4_18smem_ptr_flag_bitsILi16EEENST_INS5_IJNSA_ILi8EEESH_EEENS5_IJSH_SC_EEEEEEEvNS4_8identityENS4_18SM100_TMA_2SM_LOADES1B_vS1C_EENS_8epilogue10collective18CollectiveEpilogueINS1F_23Sm100TmaWarpSpecializedILi3ELi2ELi16ELb1ELb0EEEJNS5_IJSG_SG_SH_EEENS5_IJNST_ISG_SC_EENST_INS5_IJNSA_ILi16EEESB_EEENS5_IJSC_SH_EEEEEEEESJ_SK_SJ_SK_NS1F_6fusion15FusionCallbacksIS1J_NS1R_17LinearCombinationISJ_fSJ_fLNS_15FloatRoundStyleE2EEES1K_S1Q_JEEENS4_5SM1004TMEM4LOAD26SM100_TMEM_LOAD_32dp32b16xENS4_13SM90_TMA_LOADENS12_INS13_ILi1ELi4ELi3EEES16_NST_INS5_IJS17_S1M_EEENS5_IJS1M_SC_EEEEEEENS4_39AutoVectorizingCopyWithAssumedAlignmentILi128EEENS4_14SM90_TMA_STOREES26_S28_S28_EEEvvEEEEvNT_6ParamsE,"",@"SHT_CUDA_INFO"
	.sectionflags	@""
	.align	4


	//----- nvinfo : EIATTR_CUDA_API_VERSION
	.align		4
        /*0000*/ 	.byte	0x04, 0x37
        /*0002*/ 	.short	(.L_31 - .L_30)
.L_30:
        /*0004*/ 	.word	0x00000082


	//----- nvinfo : EIATTR_KPARAM_INFO
	.align		4
.L_31:
        /*0008*/ 	.byte	0x04, 0x17
        /*000a*/ 	.short	(.L_33 - .L_32)
.L_32:
        /*000c*/ 	.word	0x00000000
        /*0010*/ 	.short	0x0000
        /*0012*/ 	.short	0x0000
        /*0014*/ 	.byte	0x00, 0xf0, 0x01, 0x20


	//----- nvinfo : EIATTR_AT_ENTRY_FRAGMENTS
	.align		4
.L_33:
        /*0018*/ 	.byte	0x04, 0x4f
        /*001a*/ 	.short	(.L_35 - .L_34)


	//   ....[0]....
.L_34:
        /*001c*/ 	.word	0x00000007


	//----- nvinfo : EIATTR_RESERVED_SMEM_USED
	.align		4
.L_35:
        /*0020*/ 	.byte	0x01, 0x41
	.zero		2


	//----- nvinfo : EIATTR_SPARSE_MMA_MASK
	.align		4
        /*0024*/ 	.byte	0x03, 0x50
        /*0026*/ 	.short	0x0000


	//----- nvinfo : EIATTR_TCGEN05_2CTA_USED
	.align		4
        /*0028*/ 	.byte	0x01, 0x52
	.zero		2


	//----- nvinfo : EIATTR_MAXREG_COUNT
	.align		4
        /*002c*/ 	.byte	0x03, 0x1b
        /*002e*/ 	.short	0x00ff


	//----- nvinfo : EIATTR_NUM_BARRIERS
	.align		4
        /*0030*/ 	.byte	0x02, 0x4c
        /*0032*/ 	.byte	0x07
	.zero		1


	//----- nvinfo : EIATTR_EXTERNS
	.align		4
        /*0034*/ 	.byte	0x04, 0x0f
        /*0036*/ 	.short	(.L_37 - .L_36)


	//   ....[0]....
	.align		4
.L_36:
        /*0038*/ 	.word	index@(__assertfail)


	//----- nvinfo : EIATTR_MERCURY_ISA_VERSION
	.align		4
.L_37:
        /*003c*/ 	.byte	0x03, 0x5f
        /*003e*/ 	.short	0x0101


	//----- nvinfo : EIATTR_INT_WARP_WIDE_INSTR_OFFSETS
	.align		4
        /*0040*/ 	.byte	0x04, 0x31
        /*0042*/ 	.short	(.L_39 - .L_38)


	//   ....[0]....
.L_38:
        /*0044*/ 	.word	0x00000da0


	//   ....[1]....
        /*0048*/ 	.word	0x00000e50


	//   ....[2]....
        /*004c*/ 	.word	0x00004200


	//   ....[3]....
        /*0050*/ 	.word	0x00004230


	//   ....[4]....
        /*0054*/ 	.word	0x00004250


	//   ....[5]....
        /*0058*/ 	.word	0x00004e10


	//   ....[6]....
        /*005c*/ 	.word	0x00004ed0


	//   ....[7]....
        /*0060*/ 	.word	0x00004f40


	//   ....[8]....
        /*0064*/ 	.word	0x00005070


	//   ....[9]....
        /*0068*/ 	.word	0x00005180


	//   ....[10]....
        /*006c*/ 	.word	0x000051c0


	//----- nvinfo : EIATTR_COOP_GROUP_MASK_REGIDS
	.align		4
.L_39:
        /*0070*/ 	.byte	0x04, 0x29
        /*0072*/ 	.short	(.L_41 - .L_40)


	//   ....[0]....
.L_40:
        /*0074*/ 	.word	0xffffffff


	//   ....[1]....
        /*0078*/ 	.word	0xffffffff


	//   ....[2]....
        /*007c*/ 	.word	0xffffffff


	//   ....[3]....
        /*0080*/ 	.word	0xffffffff


	//   ....[4]....
        /*0084*/ 	.word	0xffffffff


	//   ....[5]....
        /*0088*/ 	.word	0xffffffff


	//   ....[6]....
        /*008c*/ 	.word	0xffffffff


	//   ....[7]....
        /*0090*/ 	.word	0xffffffff


	//   ....[8]....
        /*0094*/ 	.word	0xffffffff


	//   ....[9]....
        /*0098*/ 	.word	0xffffffff


	//   ....[10]....
        /*009c*/ 	.word	0xffffffff


	//   ....[11]....
        /*00a0*/ 	.word	0xffffffff


	//   ....[12]....
        /*00a4*/ 	.word	0xffffffff


	//   ....[13]....
        /*00a8*/ 	.word	0xffffffff


	//----- nvinfo : EIATTR_COOP_GROUP_INSTR_OFFSETS
	.align		4
.L_41:
        /*00ac*/ 	.byte	0x04, 0x28
        /*00ae*/ 	.short	(.L_43 - .L_42)


	//   ....[0]....
.L_42:
        /*00b0*/ 	.word	0x000000b0


	//   ....[1]....
        /*00b4*/ 	.word	0x00000520


	//   ....[2]....
        /*00b8*/ 	.word	0x000006d0


	//   ....[3]....
        /*00bc*/ 	.word	0x00000850


	//   ....[4]....
        /*00c0*/ 	.word	0x00000950


	//   ....[5]....
        /*00c4*/ 	.word	0x00000ac0


	//   ....[6]....
        /*00c8*/ 	.word	0x00000c60


	//   ....[7]....
        /*00cc*/ 	.word	0x00000ec0


	//   ....[8]....
        /*00d0*/ 	.word	0x00002260


	//   ....[9]....
        /*00d4*/ 	.word	0x000030c0


	//   ....[10]....
        /*00d8*/ 	.word	0x00003590


	//   ....[11]....
        /*00dc*/ 	.word	0x000035c0


	//   ....[12]....
        /*00e0*/ 	.word	0x00004100


	//   ....[13]....
        /*00e4*/ 	.word	0x00004310


	//----- nvinfo : EIATTR_VRC_CTA_INIT_COUNT
	.align		4
.L_43:
        /*00e8*/ 	.byte	0x02, 0x4a
        /*00ea*/ 	.byte	0x80
	.zero		1


	//----- nvinfo : EIATTR_SYSCALL_OFFSETS
	.align		4
        /*00ec*/ 	.byte	0x04, 0x46
        /*00ee*/ 	.short	(.L_45 - .L_44)


	//   ....[0]....
.L_44:
        /*00f0*/ 	.word	0x00005ea0


	//   ....[1]....
        /*00f4*/ 	.word	0x00005f90


	//   ....[2]....
        /*00f8*/ 	.word	0x000067b0


	//   ....[3]....
        /*00fc*/ 	.word	0x00007140


	//----- nvinfo : EIATTR_MBARRIER_INSTR_OFFSETS
	.align		4
.L_45:
        /*0100*/ 	.byte	0x04, 0x39
        /*0102*/ 	.short	(.L_47 - .L_46)


	//   ....[0]....
.L_46:
        /*0104*/ 	.word	0x00000660
        /*0108*/ 	.word	0x000000ff
        /*010c*/ 	.word	0x00000000
        /*0110*/ 	.short	0x0100
        /*0112*/ 	.byte	0x04
	.zero		1


	//   ....[1]....
        /*0114*/ 	.word	0x00000670
        /*0118*/ 	.word	0x000000ff
        /*011c*/ 	.word	0x00000018
        /*0120*/ 	.short	0x0100
        /*0122*/ 	.byte	0x04
	.zero		1


	//   ....[2]....
        /*0124*/ 	.word	0x00000680
        /*0128*/ 	.word	0x000000ff
        /*012c*/ 	.word	0x00000008
        /*0130*/ 	.short	0x0100
        /*0132*/ 	.byte	0x04
	.zero		1


	//   ....[3]....
        /*0134*/ 	.word	0x00000690
        /*0138*/ 	.word	0x000000ff
        /*013c*/ 	.word	0x00000020
        /*0140*/ 	.short	0x0100
        /*0142*/ 	.byte	0x04
	.zero		1


	//   ....[4]....
        /*0144*/ 	.word	0x000006a0
        /*0148*/ 	.word	0x000000ff
        /*014c*/ 	.word	0x00000010
        /*0150*/ 	.short	0x0100
        /*0152*/ 	.byte	0x04
	.zero		1


	//   ....[5]....
        /*0154*/ 	.word	0x000006b0
        /*0158*/ 	.word	0x000000ff
        /*015c*/ 	.word	0x00000028
        /*0160*/ 	.short	0x0100
        /*0162*/ 	.byte	0x04
	.zero		1


	//   ....[6]....
        /*0164*/ 	.word	0x000007e0
        /*0168*/ 	.word	0x000000ff
        /*016c*/ 	.word	0x00000030
        /*0170*/ 	.short	0x0100
        /*0172*/ 	.byte	0x04
	.zero		1


	//   ....[7]....
        /*0174*/ 	.word	0x000007f0
        /*0178*/ 	.word	0x000000ff
        /*017c*/ 	.word	0x00000048
        /*0180*/ 	.short	0x0100
        /*0182*/ 	.byte	0x04
	.zero		1


	//   ....[8]....
        /*0184*/ 	.word	0x00000800
        /*0188*/ 	.word	0x000000ff
        /*018c*/ 	.word	0x00000038
        /*0190*/ 	.short	0x0100
        /*0192*/ 	.byte	0x04
	.zero		1


	//   ....[9]....
        /*0194*/ 	.word	0x00000810
        /*0198*/ 	.word	0x000000ff
        /*019c*/ 	.word	0x00000050
        /*01a0*/ 	.short	0x0100
        /*01a2*/ 	.byte	0x04
	.zero		1


	//   ....[10]....
        /*01a4*/ 	.word	0x00000820
        /*01a8*/ 	.word	0x000000ff
        /*01ac*/ 	.word	0x00000040
        /*01b0*/ 	.short	0x0100
        /*01b2*/ 	.byte	0x04
	.zero		1


	//   ....[11]....
        /*01b4*/ 	.word	0x00000830
        /*01b8*/ 	.word	0x000000ff
        /*01bc*/ 	.word	0x00000058
        /*01c0*/ 	.short	0x0100
        /*01c2*/ 	.byte	0x04
	.zero		1


	//   ....[12]....
        /*01c4*/ 	.word	0x00000920
        /*01c8*/ 	.word	0x000000ff
        /*01cc*/ 	.word	0x00000060
        /*01d0*/ 	.short	0x0100
        /*01d2*/ 	.byte	0x06
	.zero		1


	//   ....[13]....
        /*01d4*/ 	.word	0x00000930
        /*01d8*/ 	.word	0x000000ff
        /*01dc*/ 	.word	0x00000068
        /*01e0*/ 	.short	0x0100
        /*01e2*/ 	.byte	0x06
	.zero		1


	//   ....[14]....
        /*01e4*/ 	.word	0x00000a70
        /*01e8*/ 	.word	0x000000ff
        /*01ec*/ 	.word	0x00000070
        /*01f0*/ 	.short	0x0100
        /*01f2*/ 	.byte	0x06
	.zero		1


	//   ....[15]....
        /*01f4*/ 	.word	0x00000a80
        /*01f8*/ 	.word	0x000000ff
        /*01fc*/ 	.word	0x00000080
        /*0200*/ 	.short	0x0100
        /*0202*/ 	.byte	0x06
	.zero		1


	//   ....[16]....
        /*0204*/ 	.word	0x00000a90
        /*0208*/ 	.word	0x000000ff
        /*020c*/ 	.word	0x00000078
        /*0210*/ 	.short	0x0100
        /*0212*/ 	.byte	0x06
	.zero		1


	//   ....[17]....
        /*0214*/ 	.word	0x00000aa0
        /*0218*/ 	.word	0x000000ff
        /*021c*/ 	.word	0x00000088
        /*0220*/ 	.short	0x0100
        /*0222*/ 	.byte	0x06
	.zero		1


	//   ....[18]....
        /*0224*/ 	.word	0x00000bd0
        /*0228*/ 	.word	0x000000ff
        /*022c*/ 	.word	0x00000090
        /*0230*/ 	.short	0x0100
        /*0232*/ 	.byte	0x04
	.zero		1


	//   ....[19]....
        /*0234*/ 	.word	0x00000be0
        /*0238*/ 	.word	0x000000ff
        /*023c*/ 	.word	0x000000b0
        /*0240*/ 	.short	0x0100
        /*0242*/ 	.byte	0x04
	.zero		1


	//   ....[20]....
        /*0244*/ 	.word	0x00000bf0
        /*0248*/ 	.word	0x000000ff
        /*024c*/ 	.word	0x00000098
        /*0250*/ 	.short	0x0100
        /*0252*/ 	.byte	0x04
	.zero		1


	//   ....[21]....
        /*0254*/ 	.word	0x00000c00
        /*0258*/ 	.word	0x000000ff
        /*025c*/ 	.word	0x000000b8
        /*0260*/ 	.short	0x0100
        /*0262*/ 	.byte	0x04
	.zero		1


	//   ....[22]....
        /*0264*/ 	.word	0x00000c10
        /*0268*/ 	.word	0x000000ff
        /*026c*/ 	.word	0x000000a0
        /*0270*/ 	.short	0x0100
        /*0272*/ 	.byte	0x04
	.zero		1


	//   ....[23]....
        /*0274*/ 	.word	0x00000c20
        /*0278*/ 	.word	0x000000ff
        /*027c*/ 	.word	0x000000c0
        /*0280*/ 	.short	0x0100
        /*0282*/ 	.byte	0x04
	.zero		1


	//   ....[24]....
        /*0284*/ 	.word	0x00000c30
        /*0288*/ 	.word	0x000000ff
        /*028c*/ 	.word	0x000000a8
        /*0290*/ 	.short	0x0100
        /*0292*/ 	.byte	0x04
	.zero		1


	//   ....[25]....
        /*0294*/ 	.word	0x00000c40
        /*0298*/ 	.word	0x000000ff
        /*029c*/ 	.word	0x000000c8
        /*02a0*/ 	.short	0x0100
        /*02a2*/ 	.byte	0x04
	.zero		1


	//   ....[26]....
        /*02a4*/ 	.word	0x00000d40
        /*02a8*/ 	.word	0x000000ff
        /*02ac*/ 	.word	0x000000d0
        /*02b0*/ 	.short	0x0100
        /*02b2*/ 	.byte	0x04
	.zero		1


	//   ....[27]....
        /*02b4*/ 	.word	0x00000d50
        /*02b8*/ 	.word	0x000000ff
        /*02bc*/ 	.word	0x000000e0
        /*02c0*/ 	.short	0x0100
        /*02c2*/ 	.byte	0x04
	.zero		1


	//   ....[28]....
        /*02c4*/ 	.word	0x00000d60
        /*02c8*/ 	.word	0x000000ff
        /*02cc*/ 	.word	0x000000d8
        /*02d0*/ 	.short	0x0100
        /*02d2*/ 	.byte	0x04
	.zero		1


	//   ....[29]....
        /*02d4*/ 	.word	0x00000d70
        /*02d8*/ 	.word	0x000000ff
        /*02dc*/ 	.word	0x000000e8
        /*02e0*/ 	.short	0x0100
        /*02e2*/ 	.byte	0x04
	.zero		1


	//   ....[30]....
        /*02e4*/ 	.word	0x00000e70
        /*02e8*/ 	.word	0x000000ff
        /*02ec*/ 	.word	0x000000f0
        /*02f0*/ 	.short	0x0100
        /*02f2*/ 	.byte	0x06
	.zero		1


	//   ....[31]....
        /*02f4*/ 	.word	0x00001aa0
        /*02f8*/ 	.word	0x00000000
        /*02fc*/ 	.word	0x000000e0
        /*0300*/ 	.short	0x010a
        /*0302*/ 	.byte	0xff
	.zero		1


	//   ....[32]....
        /*0304*/ 	.word	0x00001ad0
        /*0308*/ 	.word	0x00000000
        /*030c*/ 	.word	0x000000d0
        /*0310*/ 	.short	0x0101
        /*0312*/ 	.byte	0xff
	.zero		1


	//   ....[33]....
        /*0314*/ 	.word	0x00001b70
        /*0318*/ 	.word	0x000000ff
        /*031c*/ 	.word	0x00000018
        /*0320*/ 	.short	0x010a
        /*0322*/ 	.byte	0x04
	.zero		1


	//   ....[34]....
        /*0324*/ 	.word	0x00001c40
        /*0328*/ 	.word	0x000000ff
        /*032c*/ 	.word	0x00000018
        /*0330*/ 	.short	0x010a
        /*0332*/ 	.byte	0x21
	.zero		1


	//   ....[35]....
        /*0334*/ 	.word	0x00001df0
        /*0338*/ 	.word	0x000000ff
        /*033c*/ 	.word	0x00000018
        /*0340*/ 	.short	0x010a
        /*0342*/ 	.byte	0x05
	.zero		1


	//   ....[36]....
        /*0344*/ 	.word	0x00001f10
        /*0348*/ 	.word	0x000000ff
        /*034c*/ 	.word	0x00000068
        /*0350*/ 	.short	0x0101
        /*0352*/ 	.byte	0x0d
	.zero		1


	//   ....[37]....
        /*0354*/ 	.word	0x00001f30
        /*0358*/ 	.word	0x000000ff
        /*035c*/ 	.word	0x00000018
        /*0360*/ 	.short	0x010a
        /*0362*/ 	.byte	0x04
	.zero		1


	//   ....[38]....
        /*0364*/ 	.word	0x00001fb0
        /*0368*/ 	.word	0x000000ff
        /*036c*/ 	.word	0x00000018
        /*0370*/ 	.short	0x010a
        /*0372*/ 	.byte	0x11
	.zero		1


	//   ....[39]....
        /*0374*/ 	.word	0x00002150
        /*0378*/ 	.word	0x000000ff
        /*037c*/ 	.word	0x00000018
        /*0380*/ 	.short	0x010a
        /*0382*/ 	.byte	0x05
	.zero		1


	//   ....[40]....
        /*0384*/ 	.word	0x00002290
        /*0388*/ 	.word	0x00000003
        /*038c*/ 	.word	0x00000070
        /*0390*/ 	.short	0x010a
        /*0392*/ 	.byte	0xff
	.zero		1


	//   ....[41]....
        /*0394*/ 	.word	0x000023e0
        /*0398*/ 	.word	0x00000000
        /*039c*/ 	.word	0x00000000
        /*03a0*/ 	.short	0x0101
        /*03a2*/ 	.byte	0xff
	.zero		1


	//   ....[42]....
        /*03a4*/ 	.word	0x000029a0
        /*03a8*/ 	.word	0x000000ff
        /*03ac*/ 	.word	0x00000000
        /*03b0*/ 	.short	0x010a
        /*03b2*/ 	.byte	0x04
	.zero		1


	//   ....[43]....
        /*03b4*/ 	.word	0x00002a30
        /*03b8*/ 	.word	0x000000ff
        /*03bc*/ 	.word	0x00000000
        /*03c0*/ 	.short	0x010a
        /*03c2*/ 	.byte	0x05
	.zero		1


	//   ....[44]....
        /*03c4*/ 	.word	0x00002ad0
        /*03c8*/ 	.word	0x00000000
        /*03cc*/ 	.word	0x00000000
        /*03d0*/ 	.short	0x010a
        /*03d2*/ 	.byte	0xff
	.zero		1


	//   ....[45]....
        /*03d4*/ 	.word	0x00002c10
        /*03d8*/ 	.word	0x00000000
        /*03dc*/ 	.word	0x000000d0
        /*03e0*/ 	.short	0x010a
        /*03e2*/ 	.byte	0xff
	.zero		1


	//   ....[46]....
        /*03e4*/ 	.word	0x00002c80
        /*03e8*/ 	.word	0x00000000
        /*03ec*/ 	.word	0x00000000
        /*03f0*/ 	.short	0x0101
        /*03f2*/ 	.byte	0xff
	.zero		1


	//   ....[47]....
        /*03f4*/ 	.word	0x00002ca0
        /*03f8*/ 	.word	0x000000ff
        /*03fc*/ 	.word	0x00000080
        /*0400*/ 	.short	0x010a
        /*0402*/ 	.byte	0x04
	.zero		1


	//   ....[48]....
        /*0404*/ 	.word	0x00002dc0
        /*0408*/ 	.word	0x00000000
        /*040c*/ 	.word	0x00000070
        /*0410*/ 	.short	0x010a
        /*0412*/ 	.byte	0xff
	.zero		1


	//   ....[49]....
        /*0414*/ 	.word	0x00002ec0
        /*0418*/ 	.word	0x00000000
        /*041c*/ 	.word	0x00000000
        /*0420*/ 	.short	0x0101
        /*0422*/ 	.byte	0xff
	.zero		1


	//   ....[50]....
        /*0424*/ 	.word	0x00002f50
        /*0428*/ 	.word	0x000000ff
        /*042c*/ 	.word	0x00000080
        /*0430*/ 	.short	0x0106
        /*0432*/ 	.byte	0x04
	.zero		1


	//   ....[51]....
        /*0434*/ 	.word	0x00002f70
        /*0438*/ 	.word	0x000000ff
        /*043c*/ 	.word	0x00000080
        /*0440*/ 	.short	0x010a
        /*0442*/ 	.byte	0x04
	.zero		1


	//   ....[52]....
        /*0444*/ 	.word	0x00003000
        /*0448*/ 	.word	0x000000ff
        /*044c*/ 	.word	0x00000080
        /*0450*/ 	.short	0x0106
        /*0452*/ 	.byte	0x07
	.zero		1


	//   ....[53]....
        /*0454*/ 	.word	0x00003040
        /*0458*/ 	.word	0x00000000
        /*045c*/ 	.word	0x00000080
        /*0460*/ 	.short	0x010a
        /*0462*/ 	.byte	0xff
	.zero		1


	//   ....[54]....
        /*0464*/ 	.word	0x00003290
        /*0468*/ 	.word	0x000000ff
        /*046c*/ 	.word	0x00000008
        /*0470*/ 	.short	0x010a
        /*0472*/ 	.byte	0x05
	.zero		1


	//   ....[55]....
        /*0474*/ 	.word	0x000032b0
        /*0478*/ 	.word	0x000000ff
        /*047c*/ 	.word	0x00000008
        /*0480*/ 	.short	0x010a
        /*0482*/ 	.byte	0x05
	.zero		1


	//   ....[56]....
        /*0484*/ 	.word	0x00003440
        /*0488*/ 	.word	0x000000ff
        /*048c*/ 	.word	0x00000008
        /*0490*/ 	.short	0x010a
        /*0492*/ 	.byte	0x05
	.zero		1


	//   ....[57]....
        /*0494*/ 	.word	0x00003460
        /*0498*/ 	.word	0x000000ff
        /*049c*/ 	.word	0x00000008
        /*04a0*/ 	.short	0x010a
        /*04a2*/ 	.byte	0x05
	.zero		1


	//   ....[58]....
        /*04a4*/ 	.word	0x00003520
        /*04a8*/ 	.word	0x000000ff
        /*04ac*/ 	.word	0x00000000
        /*04b0*/ 	.short	0x0101
        /*04b2*/ 	.byte	0x04
	.zero		1


	//   ....[59]....
        /*04b4*/ 	.word	0x00003820
        /*04b8*/ 	.word	0x00000000
        /*04bc*/ 	.word	0x00000070
        /*04c0*/ 	.short	0x010a
        /*04c2*/ 	.byte	0xff
	.zero		1


	//   ....[60]....
        /*04c4*/ 	.word	0x000038e0
        /*04c8*/ 	.word	0x00000000
        /*04cc*/ 	.word	0x00000000
        /*04d0*/ 	.short	0x0101
        /*04d2*/ 	.byte	0xff
	.zero		1


	//   ....[61]....
        /*04d4*/ 	.word	0x000039a0
        /*04d8*/ 	.word	0x000000ff
        /*04dc*/ 	.word	0x00000000
        /*04e0*/ 	.short	0x010a
        /*04e2*/ 	.byte	0x04
	.zero		1


	//   ....[62]....
        /*04e4*/ 	.word	0x000039b0
        /*04e8*/ 	.word	0x000000ff
        /*04ec*/ 	.word	0x000000b0
        /*04f0*/ 	.short	0x010a
        /*04f2*/ 	.byte	0x17
	.zero		1


	//   ....[63]....
        /*04f4*/ 	.word	0x00003a60
        /*04f8*/ 	.word	0x000000ff
        /*04fc*/ 	.word	0x00000000
        /*0500*/ 	.short	0x010a
        /*0502*/ 	.byte	0x05
	.zero		1


	//   ....[64]....
        /*0504*/ 	.word	0x00003ba0
        /*0508*/ 	.word	0x000000ff
        /*050c*/ 	.word	0x00000000
        /*0510*/ 	.short	0x010a
        /*0512*/ 	.byte	0x04
	.zero		1


	//   ....[65]....
        /*0514*/ 	.word	0x00003df0
        /*0518*/ 	.word	0x000000ff
        /*051c*/ 	.word	0x00000000
        /*0520*/ 	.short	0x010a
        /*0522*/ 	.byte	0x04
	.zero		1


	//   ....[66]....
        /*0524*/ 	.word	0x00003e80
        /*0528*/ 	.word	0x000000ff
        /*052c*/ 	.word	0x00000000
        /*0530*/ 	.short	0x010a
        /*0532*/ 	.byte	0x05
	.zero		1


	//   ....[67]....
        /*0534*/ 	.word	0x00003f10
        /*0538*/ 	.word	0x000000ff
        /*053c*/ 	.word	0x00000000
        /*0540*/ 	.short	0x010a
        /*0542*/ 	.byte	0x05
	.zero		1


	//   ....[68]....
        /*0544*/ 	.word	0x00003fb0
        /*0548*/ 	.word	0x00000000
        /*054c*/ 	.word	0x00000000
        /*0550*/ 	.short	0x010a
        /*0552*/ 	.byte	0xff
	.zero		1


	//   ....[69]....
        /*0554*/ 	.word	0x00003ff0
        /*0558*/ 	.word	0x00000000
        /*055c*/ 	.word	0x00000000
        /*0560*/ 	.short	0x010a
        /*0562*/ 	.byte	0xff
	.zero		1


	//   ....[70]....
        /*0564*/ 	.word	0x00004060
        /*0568*/ 	.word	0x000000ff
        /*056c*/ 	.word	0x00000000
        /*0570*/ 	.short	0x0101
        /*0572*/ 	.byte	0x04
	.zero		1


	//   ....[71]....
        /*0574*/ 	.word	0x000040a0
        /*0578*/ 	.word	0x000000ff
        /*057c*/ 	.word	0x000000f0
        /*0580*/ 	.short	0x010a
        /*0582*/ 	.byte	0x11
	.zero		1


	//   ....[72]....
        /*0584*/ 	.word	0x000040f0
        /*0588*/ 	.word	0x000000ff
        /*058c*/ 	.word	0x00000000
        /*0590*/ 	.short	0x0101
        /*0592*/ 	.byte	0x04
	.zero		1


	//   ....[73]....
        /*0594*/ 	.word	0x00004560
        /*0598*/ 	.word	0x0000000c
        /*059c*/ 	.word	0x00000070
        /*05a0*/ 	.short	0x010a
        /*05a2*/ 	.byte	0xff
	.zero		1


	//   ....[74]....
        /*05a4*/ 	.word	0x000046d0
        /*05a8*/ 	.word	0x00000000
        /*05ac*/ 	.word	0x00000000
        /*05b0*/ 	.short	0x0101
        /*05b2*/ 	.byte	0xff
	.zero		1


	//   ....[75]....
        /*05b4*/ 	.word	0x00004b50
        /*05b8*/ 	.word	0x000000ff
        /*05bc*/ 	.word	0x00000068
        /*05c0*/ 	.short	0x010a
        /*05c2*/ 	.byte	0x1d
	.zero		1


	//   ....[76]....
        /*05c4*/ 	.word	0x00004d10
        /*05c8*/ 	.word	0x000000ff
        /*05cc*/ 	.word	0x00000048
        /*05d0*/ 	.short	0x010a
        /*05d2*/ 	.byte	0x04
	.zero		1


	//   ....[77]....
        /*05d4*/ 	.word	0x00004f60
        /*05d8*/ 	.word	0x000000ff
        /*05dc*/ 	.word	0x00000030
        /*05e0*/ 	.short	0x010b
        /*05e2*/ 	.byte	0x04
	.zero		1


	//   ....[78]....
        /*05e4*/ 	.word	0x00004f70
        /*05e8*/ 	.word	0x000000ff
        /*05ec*/ 	.word	0x00000000
        /*05f0*/ 	.short	0x0101
        /*05f2*/ 	.byte	0x10
	.zero		1


	//   ....[79]....
        /*05f4*/ 	.word	0x00004f80
        /*05f8*/ 	.word	0x000000ff
        /*05fc*/ 	.word	0x00000048
        /*0600*/ 	.short	0x010a
        /*0602*/ 	.byte	0x05
	.zero		1


	//   ....[80]....
        /*0604*/ 	.word	0x000051e0
        /*0608*/ 	.word	0x000000ff
        /*060c*/ 	.word	0x00000030
        /*0610*/ 	.short	0x010b
        /*0612*/ 	.byte	0x05
	.zero		1


	//   ....[81]....
        /*0614*/ 	.word	0x000051f0
        /*0618*/ 	.word	0x000000ff
        /*061c*/ 	.word	0x00000000
        /*0620*/ 	.short	0x0101
        /*0622*/ 	.byte	0x04
	.zero		1


	//   ....[82]....
        /*0624*/ 	.word	0x000052b0
        /*0628*/ 	.word	0x000000ff
        /*062c*/ 	.word	0x00000000
        /*0630*/ 	.short	0x010a
        /*0632*/ 	.byte	0x04
	.zero		1


	//   ....[83]....
        /*0634*/ 	.word	0x00005340
        /*0638*/ 	.word	0x000000ff
        /*063c*/ 	.word	0x00000000
        /*0640*/ 	.short	0x010a
        /*0642*/ 	.byte	0x05
	.zero		1


	//   ....[84]....
        /*0644*/ 	.word	0x000053e0
        /*0648*/ 	.word	0x00000000
        /*064c*/ 	.word	0x00000000
        /*0650*/ 	.short	0x010a
        /*0652*/ 	.byte	0xff
	.zero		1


	//   ....[85]....
        /*0654*/ 	.word	0x00005730
        /*0658*/ 	.word	0x00000003
        /*065c*/ 	.word	0x00000070
        /*0660*/ 	.short	0x010a
        /*0662*/ 	.byte	0xff
	.zero		1


	//   ....[86]....
        /*0664*/ 	.word	0x000058b0
        /*0668*/ 	.word	0x00000000
        /*066c*/ 	.word	0x00000000
        /*0670*/ 	.short	0x0101
        /*0672*/ 	.byte	0xff
	.zero		1


	//   ....[87]....
        /*0674*/ 	.word	0x00006440
        /*0678*/ 	.word	0x00000000
        /*067c*/ 	.word	0x00000030
        /*0680*/ 	.short	0x010a
        /*0682*/ 	.byte	0xff
	.zero		1


	//   ....[88]....
        /*0684*/ 	.word	0x00006470
        /*0688*/ 	.word	0x00000035
        /*068c*/ 	.word	0x00000090
        /*0690*/ 	.short	0x010a
        /*0692*/ 	.byte	0xff
	.zero		1


	//   ....[89]....
        /*0694*/ 	.word	0x00006580
        /*0698*/ 	.word	0x00000000
        /*069c*/ 	.word	0x00000030
        /*06a0*/ 	.short	0x010a
        /*06a2*/ 	.byte	0xff
	.zero		1


	//   ....[90]....
        /*06a4*/ 	.word	0x00006690
        /*06a8*/ 	.word	0x00000035
        /*06ac*/ 	.word	0x00000090
        /*06b0*/ 	.short	0x010a
        /*06b2*/ 	.byte	0xff
	.zero		1


	//   ....[91]....
        /*06b4*/ 	.word	0x00006eb0
        /*06b8*/ 	.word	0x00000000
        /*06bc*/ 	.word	0x00000000
        /*06c0*/ 	.short	0x0101
        /*06c2*/ 	.byte	0xff
	.zero		1


	//   ....[92]....
        /*06c4*/ 	.word	0x00006ec0
        /*06c8*/ 	.word	0x00000003
        /*06cc*/ 	.word	0x00000030
        /*06d0*/ 	.short	0x010a
        /*06d2*/ 	.byte	0xff
	.zero		1


	//   ....[93]....
        /*06d4*/ 	.word	0x00006f80
        /*06d8*/ 	.word	0x00000003
        /*06dc*/ 	.word	0x00000030
        /*06e0*/ 	.short	0x010a
        /*06e2*/ 	.byte	0xff
	.zero		1


	//   ....[94]....
        /*06e4*/ 	.word	0x000072e0
        /*06e8*/ 	.word	0x00000035
        /*06ec*/ 	.word	0x00000000
        /*06f0*/ 	.short	0x0101
        /*06f2*/ 	.byte	0xff
	.zero		1


	//   ....[95]....
        /*06f4*/ 	.word	0x000078b0
        /*06f8*/ 	.word	0x00000000
        /*06fc*/ 	.word	0x00000000
        /*0700*/ 	.short	0x0101
        /*0702*/ 	.byte	0xff
	.zero		1


	//   ....[96]....
        /*0704*/ 	.word	0x00007b70
        /*0708*/ 	.word	0x000000ff
        /*070c*/ 	.word	0x00000000
        /*0710*/ 	.short	0x0101
        /*0712*/ 	.byte	0x04
	.zero		1


	//   ....[97]....
        /*0714*/ 	.word	0x00007b90
        /*0718*/ 	.word	0x00000000
        /*071c*/ 	.word	0x000000e0
        /*0720*/ 	.short	0x010a
        /*0722*/ 	.byte	0xff
	.zero		1


	//   ....[98]....
        /*0724*/ 	.word	0x00007bf0
        /*0728*/ 	.word	0x00000000
        /*072c*/ 	.word	0x00000018
        /*0730*/ 	.short	0x010a
        /*0732*/ 	.byte	0xff
	.zero		1


	//   ....[99]....
        /*0734*/ 	.word	0x00007c50
        /*0738*/ 	.word	0x00000000
        /*073c*/ 	.word	0x00000018
        /*0740*/ 	.short	0x010a
        /*0742*/ 	.byte	0xff
	.zero		1


	//   ....[100]....
        /*0744*/ 	.word	0x00007ca0
        /*0748*/ 	.word	0x00000003
        /*074c*/ 	.word	0x00000070
        /*0750*/ 	.short	0x010a
        /*0752*/ 	.byte	0xff
	.zero		1


	//   ....[101]....
        /*0754*/ 	.word	0x00007d00
        /*0758*/ 	.word	0x00000000
        /*075c*/ 	.word	0x00000000
        /*0760*/ 	.short	0x010a
        /*0762*/ 	.byte	0xff
	.zero		1


	//   ....[102]....
        /*0764*/ 	.word	0x00007d60
        /*0768*/ 	.word	0x00000000
        /*076c*/ 	.word	0x00000000
        /*0770*/ 	.short	0x010a
        /*0772*/ 	.byte	0xff
	.zero		1


	//   ....[103]....
        /*0774*/ 	.word	0x00007db0
        /*0778*/ 	.word	0x00000000
        /*077c*/ 	.word	0x000000d0
        /*0780*/ 	.short	0x010a
        /*0782*/ 	.byte	0xff
	.zero		1


	//   ....[104]....
        /*0784*/ 	.word	0x00007e10
        /*0788*/ 	.word	0x00000000
        /*078c*/ 	.word	0x00000080
        /*0790*/ 	.short	0x010a
        /*0792*/ 	.byte	0xff
	.zero		1


	//   ....[105]....
        /*0794*/ 	.word	0x00007e60
        /*0798*/ 	.word	0x00000000
        /*079c*/ 	.word	0x00000070
        /*07a0*/ 	.short	0x010a
        /*07a2*/ 	.byte	0xff
	.zero		1


	//   ....[106]....
        /*07a4*/ 	.word	0x00007ec0
        /*07a8*/ 	.word	0x00000000
        /*07ac*/ 	.word	0x00000080
        /*07b0*/ 	.short	0x010a
        /*07b2*/ 	.byte	0xff
	.zero		1


	//   ....[107]....
        /*07b4*/ 	.word	0x00007f20
        /*07b8*/ 	.word	0x00000005
        /*07bc*/ 	.word	0x00000008
        /*07c0*/ 	.short	0x010a
        /*07c2*/ 	.byte	0xff
	.zero		1


	//   ....[108]....
        /*07c4*/ 	.word	0x00008000
        /*07c8*/ 	.word	0x00000003
        /*07cc*/ 	.word	0x00000008
        /*07d0*/ 	.short	0x010a
        /*07d2*/ 	.byte	0xff
	.zero		1


	//   ....[109]....
        /*07d4*/ 	.word	0x00008050
        /*07d8*/ 	.word	0x00000000
        /*07dc*/ 	.word	0x00000070
        /*07e0*/ 	.short	0x010a
        /*07e2*/ 	.byte	0xff
	.zero		1


	//   ....[110]....
        /*07e4*/ 	.word	0x000080b0
        /*07e8*/ 	.word	0x00000000
        /*07ec*/ 	.word	0x000000b0
        /*07f0*/ 	.short	0x010a
        /*07f2*/ 	.byte	0xff
	.zero		1


	//   ....[111]....
        /*07f4*/ 	.word	0x00008110
        /*07f8*/ 	.word	0x00000000
        /*07fc*/ 	.word	0x00000000
        /*0800*/ 	.short	0x010a
        /*0802*/ 	.byte	0xff
	.zero		1


	//   ....[112]....
        /*0804*/ 	.word	0x00008170
        /*0808*/ 	.word	0x00000000
        /*080c*/ 	.word	0x00000000
        /*0810*/ 	.short	0x010a
        /*0812*/ 	.byte	0xff
	.zero		1


	//   ....[113]....
        /*0814*/ 	.word	0x000081d0
        /*0818*/ 	.word	0x00000000
        /*081c*/ 	.word	0x00000000
        /*0820*/ 	.short	0x010a
        /*0822*/ 	.byte	0xff
	.zero		1


	//   ....[114]....
        /*0824*/ 	.word	0x00008230
        /*0828*/ 	.word	0x00000000
        /*082c*/ 	.word	0x00000000
        /*0830*/ 	.short	0x010a
        /*0832*/ 	.byte	0xff
	.zero		1


	//   ....[115]....
        /*0834*/ 	.word	0x00008290
        /*0838*/ 	.word	0x00000000
        /*083c*/ 	.word	0x000000f0
        /*0840*/ 	.short	0x010a
        /*0842*/ 	.byte	0xff
	.zero		1


	//   ....[116]....
        /*0844*/ 	.word	0x000082e0
        /*0848*/ 	.word	0x0000000c
        /*084c*/ 	.word	0x00000070
        /*0850*/ 	.short	0x010a
        /*0852*/ 	.byte	0xff
	.zero		1


	//   ....[117]....
        /*0854*/ 	.word	0x00008340
        /*0858*/ 	.word	0x00000000
        /*085c*/ 	.word	0x00000068
        /*0860*/ 	.short	0x010a
        /*0862*/ 	.byte	0xff
	.zero		1


	//   ....[118]....
        /*0864*/ 	.word	0x000083a0
        /*0868*/ 	.word	0x00000000
        /*086c*/ 	.word	0x00000048
        /*0870*/ 	.short	0x010a
        /*0872*/ 	.byte	0xff
	.zero		1


	//   ....[119]....
        /*0874*/ 	.word	0x00008400
        /*0878*/ 	.word	0x00000000
        /*087c*/ 	.word	0x00000048
        /*0880*/ 	.short	0x010a
        /*0882*/ 	.byte	0xff
	.zero		1


	//   ....[120]....
        /*0884*/ 	.word	0x00008460
        /*0888*/ 	.word	0x00000000
        /*088c*/ 	.word	0x00000000
        /*0890*/ 	.short	0x010a
        /*0892*/ 	.byte	0xff
	.zero		1


	//   ....[121]....
        /*0894*/ 	.word	0x000084c0
        /*0898*/ 	.word	0x00000000
        /*089c*/ 	.word	0x00000000
        /*08a0*/ 	.short	0x010a
        /*08a2*/ 	.byte	0xff
	.zero		1


	//   ....[122]....
        /*08a4*/ 	.word	0x00008510
        /*08a8*/ 	.word	0x00000003
        /*08ac*/ 	.word	0x00000070
        /*08b0*/ 	.short	0x010a
        /*08b2*/ 	.byte	0xff
	.zero		1


	//   ....[123]....
        /*08b4*/ 	.word	0x00008560
        /*08b8*/ 	.word	0x00000000
        /*08bc*/ 	.word	0x00000030
        /*08c0*/ 	.short	0x010a
        /*08c2*/ 	.byte	0xff
	.zero		1


	//   ....[124]....
        /*08c4*/ 	.word	0x000085b0
        /*08c8*/ 	.word	0x00000035
        /*08cc*/ 	.word	0x00000090
        /*08d0*/ 	.short	0x010a
        /*08d2*/ 	.byte	0xff
	.zero		1


	//   ....[125]....
        /*08d4*/ 	.word	0x00008600
        /*08d8*/ 	.word	0x00000003
        /*08dc*/ 	.word	0x00000030
        /*08e0*/ 	.short	0x010a
        /*08e2*/ 	.byte	0xff
	.zero		1


	//----- nvinfo : EIATTR_NUM_MBARRIERS
	.align		4
.L_47:
        /*08e4*/ 	.byte	0x03, 0x38
        /*08e6*/ 	.short	0x001f


	//----- nvinfo : EIATTR_EXIT_INSTR_OFFSETS
	.align		4
        /*08e8*/ 	.byte	0x04, 0x1c
        /*08ea*/ 	.short	(.L_49 - .L_48)


	//   ....[0]....
.L_48:
        /*08ec*/ 	.word	0x00002b00


	//   ....[1]....
        /*08f0*/ 	.word	0x00003010


	//   ....[2]....
        /*08f4*/ 	.word	0x00003070


	//   ....[3]....
        /*08f8*/ 	.word	0x00004320


	//   ....[4]....
        /*08fc*/ 	.word	0x00005410


	//   ....[5]....
        /*0900*/ 	.word	0x00005450


	//   ....[6]....
        /*0904*/ 	.word	0x00007a50


	//   ....[7]....
        /*0908*/ 	.word	0x00007ad0


	//   ....[8]....
        /*090c*/ 	.word	0x00007b00


	//   ....[9]....
        /*0910*/ 	.word	0x00007b80


	//----- nvinfo : EIATTR_MAX_THREADS
	.align		4
.L_49:
        /*0914*/ 	.byte	0x04, 0x05
        /*0916*/ 	.short	(.L_51 - .L_50)
.L_50:
        /*0918*/ 	.word	0x00000100
        /*091c*/ 	.word	0x00000001
        /*0920*/ 	.word	0x00000001


	//----- nvinfo : EIATTR_CRS_STACK_SIZE
	.align		4
.L_51:
        /*0924*/ 	.byte	0x04, 0x1e
        /*0926*/ 	.short	(.L_53 - .L_52)
.L_52:
        /*0928*/ 	.word	0x00000000


	//----- nvinfo : EIATTR_CBANK_PARAM_SIZE
	.align		4
.L_53:
        /*092c*/ 	.byte	0x03, 0x19
        /*092e*/ 	.short	0x0800


	//----- nvinfo : EIATTR_PARAM_CBANK
	.align		4
        /*0930*/ 	.byte	0x04, 0x0a
        /*0932*/ 	.short	(.L_55 - .L_54)
	.align		4
.L_54:
        /*0934*/ 	.word	index@(.nv.constant0._ZN7cutlass13device_kernelINS_4gemm6kernel13GemmUniversalIN4cute5tupleIJiiiiEEENS1_10collective13CollectiveMmaINS1_35MainloopSm100TmaUmmaWarpSpecializedILi3ELi2ELi4ENS5_IJNS4_1CILi2EEESB_NSA_ILi1EEEEEEEENS5_IJNSA_ILi128EEENSA_ILi64EEENSA_ILi32EEEEEENS_10bfloat16_tENS5_IJlSC_lEEESJ_SK_NS4_8TiledMMAINS4_8MMA_AtomIJNS4_26SM100_MMA_F16BF16_2x1SM_SSISJ_SJ_fLi128ELi64ELNS4_4UMMA5MajorE0ELSP_0ELNSO_7ScaleInE0ELSQ_0EEEEEENS4_6LayoutINS5_IJSC_SC_SC_EEENS5_IJNSA_ILi0EEESV_SV_EEEEENS5_IJNS4_10UnderscoreESY_SY_EEEEENS4_28SM100_TMA_2SM_LOAD_MULTICASTENS4_14ComposedLayoutINS4_7SwizzleILi2ELi4ELi3EEENS4_18smem_ptr_flag_bitsILi16EEENST_INS5_IJNSA_ILi8EEESH_EEENS5_IJSH_SC_EEEEEEEvNS4_8identityENS4_18SM100_TMA_2SM_LOADES1B_vS1C_EENS_8epilogue10collective18CollectiveEpilogueINS1F_23Sm100TmaWarpSpecializedILi3ELi2ELi16ELb1ELb0EEEJNS5_IJSG_SG_SH_EEENS5_IJNST_ISG_SC_EENST_INS5_IJNSA_ILi16EEESB_EEENS5_IJSC_SH_EEEEEEEESJ_SK_SJ_SK_NS1F_6fusion15FusionCallbacksIS1J_NS1R_17LinearCombinationISJ_fSJ_fLNS_15FloatRoundStyleE2EEES1K_S1Q_JEEENS4_5SM1004TMEM4LOAD26SM100_TMEM_LOAD_32dp32b16xENS4_13SM90_TMA_LOADENS12_INS13_ILi1ELi4ELi3EEES16_NST_INS5_IJS17_S1M_EEENS5_IJS1M_SC_EEEEEEENS4_39AutoVectorizingCopyWithAssumedAlignmentILi128EEENS4_14SM90_TMA_STOREES26_S28_S28_EEEvvEEEEvNT_6ParamsE)
        /*0938*/ 	.short	0x0380
        /*093a*/ 	.short	0x0800


	//----- nvinfo : EIATTR_SW_WAR
	.align		4
.L_55:
        /*093c*/ 	.byte	0x04, 0x36
        /*093e*/ 	.short	(.L_57 - .L_56)
.L_56:
        /*0940*/ 	.word	0x00000008
.L_57:


//--------------------- .nv.callgraph             --------------------------
	.section	.nv.callgraph,"",@"SHT_CUDA_CALLGRAPH"
	.align	4
	.sectionentsize	8
	.align		4
        /*0000*/ 	.word	0x00000000
	.align		4
        /*0004*/ 	.word	0xffffffff
	.align		4
        /*0008*/ 	.word	index@(_ZN7cutlass13device_kernelINS_4gemm6kernel13GemmUniversalIN4cute5tupleIJiiiiEEENS1_10collective13CollectiveMmaINS1_35MainloopSm100TmaUmmaWarpSpecializedILi3ELi2ELi4ENS5_IJNS4_1CILi2EEESB_NSA_ILi1EEEEEEEENS5_IJNSA_ILi128EEENSA_ILi64EEENSA_ILi32EEEEEENS_10bfloat16_tENS5_IJlSC_lEEESJ_SK_NS4_8TiledMMAINS4_8MMA_AtomIJNS4_26SM100_MMA_F16BF16_2x1SM_SSISJ_SJ_fLi128ELi64ELNS4_4UMMA5MajorE0ELSP_0ELNSO_7ScaleInE0ELSQ_0EEEEEENS4_6LayoutINS5_IJSC_SC_SC_EEENS5_IJNSA_ILi0EEESV_SV_EEEEENS5_IJNS4_10UnderscoreESY_SY_EEEEENS4_28SM100_TMA_2SM_LOAD_MULTICASTENS4_14ComposedLayoutINS4_7SwizzleILi2ELi4ELi3EEENS4_18smem_ptr_flag_bitsILi16EEENST_INS5_IJNSA_ILi8EEESH_EEENS5_IJSH_SC_EEEEEEEvNS4_8identityENS4_18SM100_TMA_2SM_LOADES1B_vS1C_EENS_8epilogue10collective18CollectiveEpilogueINS1F_23Sm100TmaWarpSpecializedILi3ELi2ELi16ELb1ELb0EEEJNS5_IJSG_SG_SH_EEENS5_IJNST_ISG_SC_EENST_INS5_IJNSA_ILi16EEESB_EEENS5_IJSC_SH_EEEEEEEESJ_SK_SJ_SK_NS1F_6fusion15FusionCallbacksIS1J_NS1R_17LinearCombinationISJ_fSJ_fLNS_15FloatRoundStyleE2EEES1K_S1Q_JEEENS4_5SM1004TMEM4LOAD26SM100_TMEM_LOAD_32dp32b16xENS4_13SM90_TMA_LOADENS12_INS13_ILi1ELi4ELi3EEES16_NST_INS5_IJS17_S1M_EEENS5_IJS1M_SC_EEEEEEENS4_39AutoVectorizingCopyWithAssumedAlignmentILi128EEENS4_14SM90_TMA_STOREES26_S28_S28_EEEvvEEEEvNT_6ParamsE)
	.align		4
        /*000c*/ 	.word	index@(__assertfail)
	.align		4
        /*0010*/ 	.word	0x00000000
	.align		4
        /*0014*/ 	.word	0xfffffffe
	.align		4
        /*0018*/ 	.word	0x00000000
	.align		4
        /*001c*/ 	.word	0xfffffffd
	.align		4
        /*0020*/ 	.word	0x00000000
	.align		4
        /*0024*/ 	.word	0xfffffffc


//--------------------- .nv.constant4             --------------------------
	.section	.nv.constant4,"a",@progbits
	.align	8
	.align		8
.nv.constant4:
        /*0000*/ 	.dword	__assertfail
	.align		8
        /*0008*/ 	.dword	__unnamed_1
	.align		8
        /*0010*/ 	.dword	__unnamed_2
	.align		8
        /*0018*/ 	.dword	_ZN39_INTERNAL_ae44f201_4_k_cu_241d6408_89974cuda3std3__45__cpo5beginE
	.align		8
        /*0020*/ 	.dword	_ZN39_INTERNAL_ae44f201_4_k_cu_241d6408_89974cuda3std3__45__cpo3endE
	.align		8
        /*0028*/ 	.dword	_ZN39_INTERNAL_ae44f201_4_k_cu_241d6408_89974cuda3std3__45__cpo6cbeginE
	.align		8
        /*0030*/ 	.dword	_ZN39_INTERNAL_ae44f201_4_k_cu_241d6408_89974cuda3std3__45__cpo4cendE
	.align		8
        /*0038*/ 	.dword	_ZN39_INTERNAL_ae44f201_4_k_cu_241d6408_89974cuda3std3__441_GLOBAL__N__ae44f201_4_k_cu_241d6408_89976ignoreE
	.align		8
        /*0040*/ 	.dword	_ZN39_INTERNAL_ae44f201_4_k_cu_241d6408_89974cuda3std3__419piecewise_constructE
	.align		8
        /*0048*/ 	.dword	_ZN39_INTERNAL_ae44f201_4_k_cu_241d6408_89974cuda3std3__48in_placeE
	.align		8
        /*0050*/ 	.dword	_ZN39_INTERNAL_ae44f201_4_k_cu_241d6408_89974cuda3std6ranges3__45__cpo4swapE
	.align		8
        /*0058*/ 	.dword	_ZN39_INTERNAL_ae44f201_4_k_cu_241d6408_89974cuda3std6ranges3__45__cpo9iter_moveE
	.align		8
        /*0060*/ 	.dword	_ZN39_INTERNAL_ae44f201_4_k_cu_241d6408_89974cute7productE
	.align		8
        /*0068*/ 	.dword	_ZN39_INTERNAL_ae44f201_4_k_cu_241d6408_89974cute1_E
	.align		8
        /*0070*/ 	.dword	$str$25
	.align		8
        /*0078*/ 	.dword	$str$26
	.align		8
        /*0080*/ 	.dword	$str$27
	.align		8
        /*0088*/ 	.dword	$str$28


//--------------------- .text._ZN7cutlass13device_kernelINS_4gemm6kernel13GemmUniversalIN4cute5tupleIJiiiiEEENS1_10collective13CollectiveMmaINS1_35MainloopSm100TmaUmmaWarpSpecializedILi3ELi2ELi4ENS5_IJNS4_1CILi2EEESB_NSA_ILi1EEEEEEEENS5_IJNSA_ILi128EEENSA_ILi64EEENSA_ILi32EEEEEENS_10bfloat16_tENS5_IJlSC_lEEESJ_SK_NS4_8TiledMMAINS4_8MMA_AtomIJNS4_26SM100_MMA_F16BF16_2x1SM_SSISJ_SJ_fLi128ELi64ELNS4_4UMMA5MajorE0ELSP_0ELNSO_7ScaleInE0ELSQ_0EEEEEENS4_6LayoutINS5_IJSC_SC_SC_EEENS5_IJNSA_ILi0EEESV_SV_EEEEENS5_IJNS4_10UnderscoreESY_SY_EEEEENS4_28SM100_TMA_2SM_LOAD_MULTICASTENS4_14ComposedLayoutINS4_7SwizzleILi2ELi4ELi3EEENS4_18smem_ptr_flag_bitsILi16EEENST_INS5_IJNSA_ILi8EEESH_EEENS5_IJSH_SC_EEEEEEEvNS4_8identityENS4_18SM100_TMA_2SM_LOADES1B_vS1C_EENS_8epilogue10collective18CollectiveEpilogueINS1F_23Sm100TmaWarpSpecializedILi3ELi2ELi16ELb1ELb0EEEJNS5_IJSG_SG_SH_EEENS5_IJNST_ISG_SC_EENST_INS5_IJNSA_ILi16EEESB_EEENS5_IJSC_SH_EEEEEEEESJ_SK_SJ_SK_NS1F_6fusion15FusionCallbacksIS1J_NS1R_17LinearCombinationISJ_fSJ_fLNS_15FloatRoundStyleE2EEES1K_S1Q_JEEENS4_5SM1004TMEM4LOAD26SM100_TMEM_LOAD_32dp32b16xENS4_13SM90_TMA_LOADENS12_INS13_ILi1ELi4ELi3EEES16_NST_INS5_IJS17_S1M_EEENS5_IJS1M_SC_EEEEEEENS4_39AutoVectorizingCopyWithAssumedAlignmentILi128EEENS4_14SM90_TMA_STOREES26_S28_S28_EEEvvEEEEvNT_6ParamsE --------------------------
	.section	.text._ZN7cutlass13device_kernelINS_4gemm6kernel13GemmUniversalIN4cute5tupleIJiiiiEEENS1_10collective13CollectiveMmaINS1_35MainloopSm100TmaUmmaWarpSpecializedILi3ELi2ELi4ENS5_IJNS4_1CILi2EEESB_NSA_ILi1EEEEEEEENS5_IJNSA_ILi128EEENSA_ILi64EEENSA_ILi32EEEEEENS_10bfloat16_tENS5_IJlSC_lEEESJ_SK_NS4_8TiledMMAINS4_8MMA_AtomIJNS4_26SM100_MMA_F16BF16_2x1SM_SSISJ_SJ_fLi128ELi64ELNS4_4UMMA5MajorE0ELSP_0ELNSO_7ScaleInE0ELSQ_0EEEEEENS4_6LayoutINS5_IJSC_SC_SC_EEENS5_IJNSA_ILi0EEESV_SV_EEEEENS5_IJNS4_10UnderscoreESY_SY_EEEEENS4_28SM100_TMA_2SM_LOAD_MULTICASTENS4_14ComposedLayoutINS4_7SwizzleILi2ELi4ELi3EEENS4_18smem_ptr_flag_bitsILi16EEENST_INS5_IJNSA_ILi8EEESH_EEENS5_IJSH_SC_EEEEEEEvNS4_8identityENS4_18SM100_TMA_2SM_LOADES1B_vS1C_EENS_8epilogue10collective18CollectiveEpilogueINS1F_23Sm100TmaWarpSpecializedILi3ELi2ELi16ELb1ELb0EEEJNS5_IJSG_SG_SH_EEENS5_IJNST_ISG_SC_EENST_INS5_IJNSA_ILi16EEESB_EEENS5_IJSC_SH_EEEEEEEESJ_SK_SJ_SK_NS1F_6fusion15FusionCallbacksIS1J_NS1R_17LinearCombinationISJ_fSJ_fLNS_15FloatRoundStyleE2EEES1K_S1Q_JEEENS4_5SM1004TMEM4LOAD26SM100_TMEM_LOAD_32dp32b16xENS4_13SM90_TMA_LOADENS12_INS13_ILi1ELi4ELi3EEES16_NST_INS5_IJS17_S1M_EEENS5_IJS1M_SC_EEEEEEENS4_39AutoVectorizingCopyWithAssumedAlignmentILi128EEENS4_14SM90_TMA_STOREES26_S28_S28_EEEvvEEEEvNT_6ParamsE,"ax",@progbits
	.align	128
.text._ZN7cutlass13device_kernelINS_4gemm6kernel13GemmUniversalIN4cute5tupleIJiiiiEEENS1_10collective13CollectiveMmaINS1_35MainloopSm100TmaUmmaWarpSpecializedILi3ELi2ELi4ENS5_IJNS4_1CILi2EEESB_NSA_ILi1EEEEEEEENS5_IJNSA_ILi128EEENSA_ILi64EEENSA_ILi32EEEEEENS_10bfloat16_tENS5_IJlSC_lEEESJ_SK_NS4_8TiledMMAINS4_8MMA_AtomIJNS4_26SM100_MMA_F16BF16_2x1SM_SSISJ_SJ_fLi128ELi64ELNS4_4UMMA5MajorE0ELSP_0ELNSO_7ScaleInE0ELSQ_0EEEEEENS4_6LayoutINS5_IJSC_SC_SC_EEENS5_IJNSA_ILi0EEESV_SV_EEEEENS5_IJNS4_10UnderscoreESY_SY_EEEEENS4_28SM100_TMA_2SM_LOAD_MULTICASTENS4_14ComposedLayoutINS4_7SwizzleILi2ELi4ELi3EEENS4_18smem_ptr_flag_bitsILi16EEENST_INS5_IJNSA_ILi8EEESH_EEENS5_IJSH_SC_EEEEEEEvNS4_8identityENS4_18SM100_TMA_2SM_LOADES1B_vS1C_EENS_8epilogue10collective18CollectiveEpilogueINS1F_23Sm100TmaWarpSpecializedILi3ELi2ELi16ELb1ELb0EEEJNS5_IJSG_SG_SH_EEENS5_IJNST_ISG_SC_EENST_INS5_IJNSA_ILi16EEESB_EEENS5_IJSC_SH_EEEEEEEESJ_SK_SJ_SK_NS1F_6fusion15FusionCallbacksIS1J_NS1R_17LinearCombinationISJ_fSJ_fLNS_15FloatRoundStyleE2EEES1K_S1Q_JEEENS4_5SM1004TMEM4LOAD26SM100_TMEM_LOAD_32dp32b16xENS4_13SM90_TMA_LOADENS12_INS13_ILi1ELi4ELi3EEES16_NST_INS5_IJS17_S1M_EEENS5_IJS1M_SC_EEEEEEENS4_39AutoVectorizingCopyWithAssumedAlignmentILi128EEENS4_14SM90_TMA_STOREES26_S28_S28_EEEvvEEEEvNT_6ParamsE:
        .type           _ZN7cutlass13device_kernelINS_4gemm6kernel13GemmUniversalIN4cute5tupleIJiiiiEEENS1_10collective13CollectiveMmaINS1_35MainloopSm100TmaUmmaWarpSpecializedILi3ELi2ELi4ENS5_IJNS4_1CILi2EEESB_NSA_ILi1EEEEEEEENS5_IJNSA_ILi128EEENSA_ILi64EEENSA_ILi32EEEEEENS_10bfloat16_tENS5_IJlSC_lEEESJ_SK_NS4_8TiledMMAINS4_8MMA_AtomIJNS4_26SM100_MMA_F16BF16_2x1SM_SSISJ_SJ_fLi128ELi64ELNS4_4UMMA5MajorE0ELSP_0ELNSO_7ScaleInE0ELSQ_0EEEEEENS4_6LayoutINS5_IJSC_SC_SC_EEENS5_IJNSA_ILi0EEESV_SV_EEEEENS5_IJNS4_10UnderscoreESY_SY_EEEEENS4_28SM100_TMA_2SM_LOAD_MULTICASTENS4_14ComposedLayoutINS4_7SwizzleILi2ELi4ELi3EEENS4_18smem_ptr_flag_bitsILi16EEENST_INS5_IJNSA_ILi8EEESH_EEENS5_IJSH_SC_EEEEEEEvNS4_8identityENS4_18SM100_TMA_2SM_LOADES1B_vS1C_EENS_8epilogue10collective18CollectiveEpilogueINS1F_23Sm100TmaWarpSpecializedILi3ELi2ELi16ELb1ELb0EEEJNS5_IJSG_SG_SH_EEENS5_IJNST_ISG_SC_EENST_INS5_IJNSA_ILi16EEESB_EEENS5_IJSC_SH_EEEEEEEESJ_SK_SJ_SK_NS1F_6fusion15FusionCallbacksIS1J_NS1R_17LinearCombinationISJ_fSJ_fLNS_15FloatRoundStyleE2EEES1K_S1Q_JEEENS4_5SM1004TMEM4LOAD26SM100_TMEM_LOAD_32dp32b16xENS4_13SM90_TMA_LOADENS12_INS13_ILi1ELi4ELi3EEES16_NST_INS5_IJS17_S1M_EEENS5_IJS1M_SC_EEEEEEENS4_39AutoVectorizingCopyWithAssumedAlignmentILi128EEENS4_14SM90_TMA_STOREES26_S28_S28_EEEvvEEEEvNT_6ParamsE,@function
        .size           _ZN7cutlass13device_kernelINS_4gemm6kernel13GemmUniversalIN4cute5tupleIJiiiiEEENS1_10collective13CollectiveMmaINS1_35MainloopSm100TmaUmmaWarpSpecializedILi3ELi2ELi4ENS5_IJNS4_1CILi2EEESB_NSA_ILi1EEEEEEEENS5_IJNSA_ILi128EEENSA_ILi64EEENSA_ILi32EEEEEENS_10bfloat16_tENS5_IJlSC_lEEESJ_SK_NS4_8TiledMMAINS4_8MMA_AtomIJNS4_26SM100_MMA_F16BF16_2x1SM_SSISJ_SJ_fLi128ELi64ELNS4_4UMMA5MajorE0ELSP_0ELNSO_7ScaleInE0ELSQ_0EEEEEENS4_6LayoutINS5_IJSC_SC_SC_EEENS5_IJNSA_ILi0EEESV_SV_EEEEENS5_IJNS4_10UnderscoreESY_SY_EEEEENS4_28SM100_TMA_2SM_LOAD_MULTICASTENS4_14ComposedLayoutINS4_7SwizzleILi2ELi4ELi3EEENS4_18smem_ptr_flag_bitsILi16EEENST_INS5_IJNSA_ILi8EEESH_EEENS5_IJSH_SC_EEEEEEEvNS4_8identityENS4_18SM100_TMA_2SM_LOADES1B_vS1C_EENS_8epilogue10collective18CollectiveEpilogueINS1F_23Sm100TmaWarpSpecializedILi3ELi2ELi16ELb1ELb0EEEJNS5_IJSG_SG_SH_EEENS5_IJNST_ISG_SC_EENST_INS5_IJNSA_ILi16EEESB_EEENS5_IJSC_SH_EEEEEEEESJ_SK_SJ_SK_NS1F_6fusion15FusionCallbacksIS1J_NS1R_17LinearCombinationISJ_fSJ_fLNS_15FloatRoundStyleE2EEES1K_S1Q_JEEENS4_5SM1004TMEM4LOAD26SM100_TMEM_LOAD_32dp32b16xENS4_13SM90_TMA_LOADENS12_INS13_ILi1ELi4ELi3EEES16_NST_INS5_IJS17_S1M_EEENS5_IJS1M_SC_EEEEEEENS4_39AutoVectorizingCopyWithAssumedAlignmentILi128EEENS4_14SM90_TMA_STOREES26_S28_S28_EEEvvEEEEvNT_6ParamsE,(.L_x_172 - _ZN7cutlass13device_kernelINS_4gemm6kernel13GemmUniversalIN4cute5tupleIJiiiiEEENS1_10collective13CollectiveMmaINS1_35MainloopSm100TmaUmmaWarpSpecializedILi3ELi2ELi4ENS5_IJNS4_1CILi2EEESB_NSA_ILi1EEEEEEEENS5_IJNSA_ILi128EEENSA_ILi64EEENSA_ILi32EEEEEENS_10bfloat16_tENS5_IJlSC_lEEESJ_SK_NS4_8TiledMMAINS4_8MMA_AtomIJNS4_26SM100_MMA_F16BF16_2x1SM_SSISJ_SJ_fLi128ELi64ELNS4_4UMMA5MajorE0ELSP_0ELNSO_7ScaleInE0ELSQ_0EEEEEENS4_6LayoutINS5_IJSC_SC_SC_EEENS5_IJNSA_ILi0EEESV_SV_EEEEENS5_IJNS4_10UnderscoreESY_SY_EEEEENS4_28SM100_TMA_2SM_LOAD_MULTICASTENS4_14ComposedLayoutINS4_7SwizzleILi2ELi4ELi3EEENS4_18smem_ptr_flag_bitsILi16EEENST_INS5_IJNSA_ILi8EEESH_EEENS5_IJSH_SC_EEEEEEEvNS4_8identityENS4_18SM100_TMA_2SM_LOADES1B_vS1C_EENS_8epilogue10collective18CollectiveEpilogueINS1F_23Sm100TmaWarpSpecializedILi3ELi2ELi16ELb1ELb0EEEJNS5_IJSG_SG_SH_EEENS5_IJNST_ISG_SC_EENST_INS5_IJNSA_ILi16EEESB_EEENS5_IJSC_SH_EEEEEEEESJ_SK_SJ_SK_NS1F_6fusion15FusionCallbacksIS1J_NS1R_17LinearCombinationISJ_fSJ_fLNS_15FloatRoundStyleE2EEES1K_S1Q_JEEENS4_5SM1004TMEM4LOAD26SM100_TMEM_LOAD_32dp32b16xENS4_13SM90_TMA_LOADENS12_INS13_ILi1ELi4ELi3EEES16_NST_INS5_IJS17_S1M_EEENS5_IJS1M_SC_EEEEEEENS4_39AutoVectorizingCopyWithAssumedAlignmentILi128EEENS4_14SM90_TMA_STOREES26_S28_S28_EEEvvEEEEvNT_6ParamsE)
        .other          _ZN7cutlass13device_kernelINS_4gemm6kernel13GemmUniversalIN4cute5tupleIJiiiiEEENS1_10collective13CollectiveMmaINS1_35MainloopSm100TmaUmmaWarpSpecializedILi3ELi2ELi4ENS5_IJNS4_1CILi2EEESB_NSA_ILi1EEEEEEEENS5_IJNSA_ILi128EEENSA_ILi64EEENSA_ILi32EEEEEENS_10bfloat16_tENS5_IJlSC_lEEESJ_SK_NS4_8TiledMMAINS4_8MMA_AtomIJNS4_26SM100_MMA_F16BF16_2x1SM_SSISJ_SJ_fLi128ELi64ELNS4_4UMMA5MajorE0ELSP_0ELNSO_7ScaleInE0ELSQ_0EEEEEENS4_6LayoutINS5_IJSC_SC_SC_EEENS5_IJNSA_ILi0EEESV_SV_EEEEENS5_IJNS4_10UnderscoreESY_SY_EEEEENS4_28SM100_TMA_2SM_LOAD_MULTICASTENS4_14ComposedLayoutINS4_7SwizzleILi2ELi4ELi3EEENS4_18smem_ptr_flag_bitsILi16EEENST_INS5_IJNSA_ILi8EEESH_EEENS5_IJSH_SC_EEEEEEEvNS4_8identityENS4_18SM100_TMA_2SM_LOADES1B_vS1C_EENS_8epilogue10collective18CollectiveEpilogueINS1F_23Sm100TmaWarpSpecializedILi3ELi2ELi16ELb1ELb0EEEJNS5_IJSG_SG_SH_EEENS5_IJNST_ISG_SC_EENST_INS5_IJNSA_ILi16EEESB_EEENS5_IJSC_SH_EEEEEEEESJ_SK_SJ_SK_NS1F_6fusion15FusionCallbacksIS1J_NS1R_17LinearCombinationISJ_fSJ_fLNS_15FloatRoundStyleE2EEES1K_S1Q_JEEENS4_5SM1004TMEM4LOAD26SM100_TMEM_LOAD_32dp32b16xENS4_13SM90_TMA_LOADENS12_INS13_ILi1ELi4ELi3EEES16_NST_INS5_IJS17_S1M_EEENS5_IJS1M_SC_EEEEEEENS4_39AutoVectorizingCopyWithAssumedAlignmentILi128EEENS4_14SM90_TMA_STOREES26_S28_S28_EEEvvEEEEvNT_6ParamsE,@"STO_CUDA_ENTRY STV_DEFAULT"
_ZN7cutlass13device_kernelINS_4gemm6kernel13GemmUniversalIN4cute5tupleIJiiiiEEENS1_10collective13CollectiveMmaINS1_35MainloopSm100TmaUmmaWarpSpecializedILi3ELi2ELi4ENS5_IJNS4_1CILi2EEESB_NSA_ILi1EEEEEEEENS5_IJNSA_ILi128EEENSA_ILi64EEENSA_ILi32EEEEEENS_10bfloat16_tENS5_IJlSC_lEEESJ_SK_NS4_8TiledMMAINS4_8MMA_AtomIJNS4_26SM100_MMA_F16BF16_2x1SM_SSISJ_SJ_fLi128ELi64ELNS4_4UMMA5MajorE0ELSP_0ELNSO_7ScaleInE0ELSQ_0EEEEEENS4_6LayoutINS5_IJSC_SC_SC_EEENS5_IJNSA_ILi0EEESV_SV_EEEEENS5_IJNS4_10UnderscoreESY_SY_EEEEENS4_28SM100_TMA_2SM_LOAD_MULTICASTENS4_14ComposedLayoutINS4_7SwizzleILi2ELi4ELi3EEENS4_18smem_ptr_flag_bitsILi16EEENST_INS5_IJNSA_ILi8EEESH_EEENS5_IJSH_SC_EEEEEEEvNS4_8identityENS4_18SM100_TMA_2SM_LOADES1B_vS1C_EENS_8epilogue10collective18CollectiveEpilogueINS1F_23Sm100TmaWarpSpecializedILi3ELi2ELi16ELb1ELb0EEEJNS5_IJSG_SG_SH_EEENS5_IJNST_ISG_SC_EENST_INS5_IJNSA_ILi16EEESB_EEENS5_IJSC_SH_EEEEEEEESJ_SK_SJ_SK_NS1F_6fusion15FusionCallbacksIS1J_NS1R_17LinearCombinationISJ_fSJ_fLNS_15FloatRoundStyleE2EEES1K_S1Q_JEEENS4_5SM1004TMEM4LOAD26SM100_TMEM_LOAD_32dp32b16xENS4_13SM90_TMA_LOADENS12_INS13_ILi1ELi4ELi3EEES16_NST_INS5_IJS17_S1M_EEENS5_IJS1M_SC_EEEEEEENS4_39AutoVectorizingCopyWithAssumedAlignmentILi128EEENS4_14SM90_TMA_STOREES26_S28_S28_EEEvvEEEEvNT_6ParamsE:
[----:B------:R-:W1:Y:S01]  /*0000*/  LDC R1, c[0x0][0x37c] ;  /* 0x0000df00ff017b82 */ /* 0x000e620000000800 */
[----:B------:R-:W2:Y:S01]  /*0010*/  S2R R58, SR_TID.X ;  /* 0x00000000003a7919 */ /* 0x000ea20000002100 */
[----:B------:R-:W3:Y:S06]  /*0020*/  LDCU.64 UR8, c[0x0][0x890] ;  /* 0x00011200ff0877ac */ /* 0x000eec0008000a00 */
[----:B------:R-:W4:Y:S01]  /*0030*/  S2UR UR4, SR_CgaCtaId ;  /* 0x00000000000479c3 */ /* 0x000f220000008800 */
[----:B------:R-:W-:Y:S02]  /*0040*/  PRMT R46, RZ, 0x7610, R46 ;  /* 0x00007610ff2e7816 */ /* 0x000fe4000000002e */
[----:B------:R-:W-:Y:S01]  /*0050*/  ELECT P1, URZ, PT ;  /* 0x0000000000ff782f */ /* 0x000fe20003820000 */
[----:B---3--:R-:W-:-:S04]  /*0060*/  UISETP.NE.U32.AND UP0, UPT, UR8, URZ, UPT ;  /* 0x000000ff0800728c */ /* 0x008fc8000bf05070 */
[----:B------:R-:W-:Y:S02]  /*0070*/  UISETP.NE.AND.EX UP0, UPT, UR9, URZ, UPT, UP0 ;  /* 0x000000ff0900728c */ /* 0x000fe4000bf05300 */
[----:B----4-:R-:W-:Y:S02]  /*0080*/  ULOP3.LUT UR33, UR4, 0x1, URZ, 0xc0, !UPT ;  /* 0x0000000104217892 */ /* 0x010fe4000f8ec0ff */
[----:B------:R-:W-:Y:S01]  /*0090*/  ULOP3.LUT UR34, UR4, 0x1, URZ, 0x3c, !UPT ;  /* 0x0000000104227892 */ /* 0x000fe2000f8e3cff */
[----:B--2---:R-:W-:-:S05]  /*00a0*/  SHF.R.U32.HI R47, RZ, 0x5, R58 ;  /* 0x00000005ff2f7819 */ /* 0x004fca000001163a */
[----:B------:R-:W2:Y:S02]  /*00b0*/  SHFL.IDX PT, R0, R47, RZ, 0x1f ;  /* 0x00001fff2f007589 */ /* 0x000ea400000e0000 */
[----:B--2---:R-:W-:Y:S01]  /*00c0*/  R2UR UR13, R0 ;  /* 0x00000000000d72ca */ /* 0x004fe200000e0000 */
[----:B-1----:R-:W-:-:S14]  /*00d0*/  BRA.U UP0, `(.L_x_0) ;  /* 0x0000000100307547 */ /* 0x002fdc000b800000 */
[----:B------:R-:W1:Y:S02]  /*00e0*/  LDCU.64 UR4, c[0x0][0x888] ;  /* 0x00011100ff0477ac */ /* 0x000e640008000a00 */
[----:B-1----:R-:W-:-:S04]  /*00f0*/  UISETP.NE.U32.AND UP0, UPT, UR4, URZ, UPT ;  /* 0x000000ff0400728c */ /* 0x002fc8000bf05070 */
[----:B------:R-:W-:-:S09]  /*0100*/  UISETP.NE.AND.EX UP0, UPT, UR5, URZ, UPT, UP0 ;  /* 0x000000ff0500728c */ /* 0x000fd2000bf05300 */
[----:B------:R-:W-:Y:S05]  /*0110*/  BRA.U !UP0, `(.L_x_1) ;  /* 0x0000000108147547 */ /* 0x000fea000b800000 */
[----:B------:R-:W1:Y:S01]  /*0120*/  LDC.64 R26, c[0x0][0x888] ;  /* 0x00022200ff1a7b82 */ /* 0x000e620000000a00 */
[----:B------:R-:W1:Y:S02]  /*0130*/  LDCU.64 UR4, c[0x0][0x358] ;  /* 0x00006b00ff0477ac */ /* 0x000e640008000a00 */
[----:B-1----:R1:W5:Y:S01]  /*0140*/  LDG.E R26, desc[UR4][R26.64] ;  /* 0x000000041a1a7981 */ /* 0x002362000c1e1900 */
[----:B------:R-:W-:Y:S01]  /*0150*/  HFMA2 R46, -RZ, RZ, 0, 5.9604644775390625e-08 ;  /* 0x00000001ff2e7431 */ /* 0x000fe200000001ff */
[----:B------:R-:W-:Y:S05]  /*0160*/  BRA `(.L_x_0) ;  /* 0x00000000000c7947 */ /* 0x000fea0003800000 */
.L_x_1:
[----:B------:R-:W1:Y:S01]  /*0170*/  LDCU UR4, c[0x0][0x880] ;  /* 0x00011000ff0477ac */ /* 0x000e620008000800 */
[----:B------:R-:W-:Y:S01]  /*0180*/  HFMA2 R46, -RZ, RZ, 0, 5.9604644775390625e-08 ;  /* 0x00000001ff2e7431 */ /* 0x000fe200000001ff */
[----:B-1----:R-:W-:-:S07]  /*0190*/  MOV R26, UR4 ;  /* 0x00000004001a7c02 */ /* 0x002fce0008000f00 */
.L_x_0:
[----:B------:R-:W2:Y:S02]  /*01a0*/  LDCU.64 UR4, c[0x0][0x8b0] ;  /* 0x00011600ff0477ac */ /* 0x000ea40008000a00 */
[----:B--2---:R-:W-:-:S04]  /*01b0*/  UISETP.NE.U32.AND UP0, UPT, UR4, URZ, UPT ;  /* 0x000000ff0400728c */ /* 0x004fc8000bf05070 */
[----:B------:R-:W-:-:S09]  /*01c0*/  UISETP.NE.AND.EX UP0, UPT, UR5, URZ, UPT, UP0 ;  /* 0x000000ff0500728c */ /* 0x000fd2000bf05300 */
[----:B------:R-:W-:Y:S05]  /*01d0*/  BRA.U UP0, `(.L_x_2) ;  /* 0x0000000100287547 */ /* 0x000fea000b800000 */
[----:B------:R-:W2:Y:S02]  /*01e0*/  LDCU.64 UR4, c[0x0][0x8a8] ;  /* 0x00011500ff0477ac */ /* 0x000ea40008000a00 */
[----:B--2---:R-:W-:-:S04]  /*01f0*/  UISETP.NE.U32.AND UP0, UPT, UR4, URZ, UPT ;  /* 0x000000ff0400728c */ /* 0x004fc8000bf05070 */
[----:B------:R-:W-:-:S09]  /*0200*/  UISETP.NE.AND.EX UP0, UPT, UR5, URZ, UPT, UP0 ;  /* 0x000000ff0500728c */ /* 0x000fd2000bf05300 */
[----:B------:R-:W-:Y:S05]  /*0210*/  BRA.U !UP0, `(.L_x_3) ;  /* 0x0000000108107547 */ /* 0x000fea000b800000 */
[----:B------:R-:W2:Y:S01]  /*0220*/  LDC.64 R24, c[0x0][0x8a8] ;  /* 0x00022a00ff187b82 */ /* 0x000ea20000000a00 */
[----:B------:R-:W2:Y:S02]  /*0230*/  LDCU.64 UR4, c[0x0][0x358] ;  /* 0x00006b00ff0477ac */ /* 0x000ea40008000a00 */
[----:B--2---:R2:W5:Y:S01]  /*0240*/  LDG.E R24, desc[UR4][R24.64] ;  /* 0x0000000418187981 */ /* 0x004562000c1e1900 */
[----:B------:R-:W-:Y:S05]  /*0250*/  BRA `(.L_x_2) ;  /* 0x0000000000087947 */ /* 0x000fea0003800000 */
.L_x_3:
[----:B------:R-:W2:Y:S02]  /*0260*/  LDCU UR4, c[0x0][0x8a0] ;  /* 0x00011400ff0477ac */ /* 0x000ea40008000800 */
[----:B--2---:R-:W-:Y:S02]  /*0270*/  MOV R24, UR4 ;  /* 0x0000000400187c02 */ /* 0x004fe40008000f00 */
.L_x_2:
[----:B------:R-:W-:Y:S01]  /*0280*/  IMAD.U32 R0, RZ, RZ, UR13 ;  /* 0x0000000dff007e24 */ /* 0x000fe2000f8e00ff */
[----:B------:R-:W-:Y:S04]  /*0290*/  BSSY.RECONVERGENT B0, `(.L_x_4) ;  /* 0x000000c000007945 */ /* 0x000fe80003800200 */
[C---:B------:R-:W-:Y:S02]  /*02a0*/  ISETP.NE.OR P2, PT, R0.reuse, 0x1, !P1 ;  /* 0x000000010000780c */ /* 0x040fe40004f45670 */
[----:B------:R-:W-:-:S11]  /*02b0*/  ISETP.NE.OR P0, PT, R0, 0x3, !P1 ;  /* 0x000000030000780c */ /* 0x000fd60004f05670 */
[----:B------:R-:W-:Y:S05]  /*02c0*/  @P2 BRA `(.L_x_5) ;  /* 0x0000000000202947 */ /* 0x000fea0003800000 */
[----:B------:R-:W3:Y:S02]  /*02d0*/  LDCU.64 UR4, c[0x0][0x348] ;  /* 0x00006900ff0477ac */ /* 0x000ee40008000a00 */
[----:B---3--:R-:W-:Y:S02]  /*02e0*/  UIADD3 UR6, UP1, UPT, UR4, 0x80, URZ ;  /* 0x0000008004067890 */ /* 0x008fe4000ff3e0ff */
[----:B------:R-:W-:Y:S02]  /*02f0*/  UIADD3 UR4, UP0, UPT, UR4, 0x180, URZ ;  /* 0x0000018004047890 */ /* 0x000fe4000ff1e0ff */
[----:B------:R-:W-:Y:S02]  /*0300*/  UIADD3.X UR7, UPT, UPT, URZ, UR5, URZ, UP1, !UPT ;  /* 0x00000005ff077290 */ /* 0x000fe40008ffe4ff */
[----:B------:R-:W-:-:S07]  /*0310*/  UIADD3.X UR5, UPT, UPT, URZ, UR5, URZ, UP0, !UPT ;  /* 0x00000005ff057290 */ /* 0x000fce00087fe4ff */
[----:B------:R3:W-:Y:S02]  /*0320*/  UTMACCTL.PF [UR6] ;  /* 0x00000000060079b9 */ /* 0x0007e40008040000 */
[----:B------:R3:W-:Y:S02]  /*0330*/  UTMACCTL.PF [UR4] ;  /* 0x00000000040079b9 */ /* 0x0007e40008040000 */
[----:B---3--:R-:W-:Y:S01]  /*0340*/  NOP ;  /* 0x0000000000007918 */ /* 0x008fe20000000000 */
.L_x_5:
[----:B------:R-:W-:Y:S05]  /*0350*/  BSYNC.RECONVERGENT B0 ;  /* 0x0000000000007941 */ /* 0x000fea0003800200 */
.L_x_4:
[----:B------:R-:W-:Y:S04]  /*0360*/  BSSY.RECONVERGENT B0, `(.L_x_6) ;  /* 0x000000a000007945 */ /* 0x000fe80003800200 */
        /* <DEDUP_REMOVED lines=9> */
.L_x_7:
[----:B------:R-:W-:Y:S05]  /*0400*/  BSYNC.RECONVERGENT B0 ;  /* 0x0000000000007941 */ /* 0x000fea0003800200 */
.L_x_6:
[----:B------:R-:W3:Y:S01]  /*0410*/  LDCU.64 UR4, c[0x0][0x888] ;  /* 0x00011100ff0477ac */ /* 0x000ee20008000a00 */
[----:B------:R-:W-:Y:S02]  /*0420*/  UISETP.EQ.U32.AND UP1, UPT, UR8, URZ, UPT ;  /* 0x000000ff0800728c */ /* 0x000fe4000bf22070 */
[----:B------:R-:W-:Y:S02]  /*0430*/  UPLOP3.LUT UP3, UPT, UPT, UPT, UPT, 0x80, 0x8 ;  /* 0x000000000008789c */ /* 0x000fe40003f6f070 */
[----:B---3--:R-:W-:-:S04]  /*0440*/  UISETP.NE.U32.AND UP0, UPT, UR4, URZ, UPT ;  /* 0x000000ff0400728c */ /* 0x008fc8000bf05070 */
[----:B------:R-:W-:-:S04]  /*0450*/  UISETP.NE.AND.EX UP0, UPT, UR5, URZ, UPT, UP0 ;  /* 0x000000ff0500728c */ /* 0x000fc8000bf05300 */
[----:B------:R-:W-:-:S04]  /*0460*/  UISETP.EQ.OR.EX UP2, UPT, UR9, URZ, !UP0, UP1 ;  /* 0x000000ff0900728c */ /* 0x000fc8000c742710 */
[----:B------:R-:W-:-:S06]  /*0470*/  UP2UR UR4, UPR, URZ, 0x4 ;  /* 0x00000004ff047883 */ /* 0x000fcc0008000000 */
[----:B------:R-:W-:Y:S01]  /*0480*/  MOV R52, UR4 ;  /* 0x0000000400347c02 */ /* 0x000fe20008000f00 */
[----:B------:R-:W-:Y:S06]  /*0490*/  BRA.U !UP2, `(.L_x_8) ;  /* 0x000000010a207547 */ /* 0x000fec000b800000 */
[----:B------:R-:W-:Y:S01]  /*04a0*/  UISETP.NE.U32.AND UP1, UPT, UR8, URZ, UPT ;  /* 0x000000ff0800728c */ /* 0x000fe2000bf25070 */
[----:B-----5:R-:W-:Y:S01]  /*04b0*/  FSETP.NEU.AND P0, PT, R26, RZ, PT ;  /* 0x000000ff1a00720b */ /* 0x020fe20003f0d000 */
[----:B------:R-:W-:Y:S02]  /*04c0*/  USEL UR4, URZ, 0xffffffff, UP0 ;  /* 0xffffffffff047887 */ /* 0x000fe40008000000 */
[----:B------:R-:W-:-:S10]  /*04d0*/  UISETP.NE.AND.EX UP1, UPT, UR9, URZ, UPT, UP1 ;  /* 0x000000ff0900728c */ /* 0x000fd4000bf25310 */
[----:B------:R-:W-:Y:S01]  /*04e0*/  VOTEU.ANY UP0, P0 ;  /* 0x0000000000ff7886 */ /* 0x000fe20000000100 */
[----:B------:R-:W-:-:S04]  /*04f0*/  @!UP1 USEL UR4, URZ, 0xffffffff, UP0 ;  /* 0xffffffffff049887 */ /* 0x000fc80008000000 */
[----:B------:R-:W-:-:S04]  /*0500*/  ULOP3.LUT UR4, UR4, 0x1, URZ, 0xc0, !UPT ;  /* 0x0000000104047892 */ /* 0x000fc8000f8ec0ff */
[----:B------:R-:W-:-:S11]  /*0510*/  UISETP.NE.U32.AND UP3, UPT, UR4, 0x1, UPT ;  /* 0x000000010400788c */ /* 0x000fd6000bf65070 */
.L_x_8:
[----:B------:R-:W3:Y:S01]  /*0520*/  SHFL.IDX PT, R0, R47, RZ, 0x1f ;  /* 0x00001fff2f007589 */ /* 0x000ee200000e0000 */
[----:B------:R-:W-:-:S04]  /*0530*/  UISETP.NE.AND UP0, UPT, UR13, 0x2, UPT ;  /* 0x000000020d00788c */ /* 0x000fc8000bf05270 */
[----:B------:R-:W-:Y:S02]  /*0540*/  UISETP.EQ.AND UP1, UPT, UR33, URZ, !UP0 ;  /* 0x000000ff2100728c */ /* 0x000fe4000c722270 */
[----:B------:R-:W-:-:S04]  /*0550*/  USEL UR43, URZ, 0x1, UP0 ;  /* 0x00000001ff2b7887 */ /* 0x000fc80008000000 */
[----:B------:R-:W-:Y:S02]  /*0560*/  PLOP3.LUT P3, PT, P1, PT, UP1, 0x80, 0x8 ;  /* 0x000000000008781c */ /* 0x000fe40000f6f018 */
[----:B---3--:R-:W-:-:S13]  /*0570*/  ISETP.NE.AND P0, PT, R0, RZ, PT ;  /* 0x000000ff0000720c */ /* 0x008fda0003f05270 */
[----:B------:R-:W-:Y:S05]  /*0580*/  @P0 BRA `(.L_x_9) ;  /* 0x0000000000500947 */ /* 0x000fea0003800000 */
[----:B------:R-:W3:Y:S01]  /*0590*/  S2UR UR5, SR_CgaCtaId ;  /* 0x00000000000579c3 */ /* 0x000ee20000008800 */
[----:B------:R-:W-:Y:S01]  /*05a0*/  UMOV UR4, 0x400 ;  /* 0x0000040000047882 */ /* 0x000fe20000000000 */
[----:B------:R-:W-:Y:S01]  /*05b0*/  UMOV UR8, 0x1 ;  /* 0x0000000100087882 */ /* 0x000fe20000000000 */
[----:B------:R-:W-:Y:S01]  /*05c0*/  UMOV UR6, 0x2 ;  /* 0x0000000200067882 */ /* 0x000fe20000000000 */
[----:B------:R-:W-:-:S04]  /*05d0*/  UIADD3 UR8, UPT, UPT, -UR8, 0x100000, URZ ;  /* 0x0010000008087890 */ /* 0x000fc8000fffe1ff */
[----:B------:R-:W-:Y:S02]  /*05e0*/  USHF.L.U32 UR9, UR8, 0xb, URZ ;  /* 0x0000000b08097899 */ /* 0x000fe400080006ff */
[----:B------:R-:W-:Y:S02]  /*05f0*/  USHF.L.U32 UR8, UR8, 0x1, URZ ;  /* 0x0000000108087899 */ /* 0x000fe400080006ff */
[----:B------:R-:W-:-:S04]  /*0600*/  UIADD3 UR6, UPT, UPT, -UR6, 0x100000, URZ ;  /* 0x0010000006067890 */ /* 0x000fc8000fffe1ff */
[----:B------:R-:W-:Y:S02]  /*0610*/  USHF.L.U32 UR7, UR6, 0xb, URZ ;  /* 0x0000000b06077899 */ /* 0x000fe400080006ff */
[----:B------:R-:W-:Y:S01]  /*0620*/  USHF.L.U32 UR6, UR6, 0x1, URZ ;  /* 0x0000000106067899 */ /* 0x000fe200080006ff */
[----:B------:R-:W-:Y:S01]  /*0630*/  ELECT P0, URZ, PT ;  /* 0x0000000000ff782f */ /* 0x000fe20003800000 */
[----:B---3--:R-:W-:Y:S01]  /*0640*/  ULEA UR4, UR5, UR4, 0x18 ;  /* 0x0000000405047291 */ /* 0x008fe2000f8ec0ff */
[----:B------:R-:W3:Y:S11]  /*0650*/  FENCE.VIEW.ASYNC.S ;  /* 0x00000000000073c6 */ /* 0x000ef60000000000 */
[----:B---3--:R3:W4:Y:S01]  /*0660*/  SYNCS.EXCH.64 URZ, [UR4], UR8 ;  /* 0x0000000804ff75b2 */ /* 0x0087220008000100 */
[----:B------:R3:W1:Y:S01]  /*0670*/  SYNCS.EXCH.64 URZ, [UR4+0x18], UR6 ;  /* 0x0000180604ff75b2 */ /* 0x0006620008000100 */
[----:B------:R3:W1:Y:S01]  /*0680*/  SYNCS.EXCH.64 URZ, [UR4+0x8], UR8 ;  /* 0x0000080804ff75b2 */ /* 0x0006620008000100 */
[----:B------:R3:W1:Y:S01]  /*0690*/  SYNCS.EXCH.64 URZ, [UR4+0x20], UR6 ;  /* 0x0000200604ff75b2 */ /* 0x0006620008000100 */
[----:B------:R3:W1:Y:S01]  /*06a0*/  SYNCS.EXCH.64 URZ, [UR4+0x10], UR8 ;  /* 0x0000100804ff75b2 */ /* 0x0006620008000100 */
[----:B------:R3:W1:Y:S01]  /*06b0*/  SYNCS.EXCH.64 URZ, [UR4+0x28], UR6 ;  /* 0x0000280604ff75b2 */ /* 0x0006620008000100 */
[----:B------:R-:W-:Y:S01]  /*06c0*/  NOP ;  /* 0x0000000000007918 */ /* 0x000fe20000000000 */
.L_x_9:
[----:B------:R-:W2:Y:S01]  /*06d0*/  SHFL.IDX PT, R0, R47, RZ, 0x1f ;  /* 0x00001fff2f007589 */ /* 0x000ea200000e0000 */
[----:B------:R-:W-:Y:S01]  /*06e0*/  NOP ;  /* 0x0000000000007918 */ /* 0x000fe20000000000 */
[----:B--2---:R-:W-:-:S13]  /*06f0*/  ISETP.NE.AND P0, PT, R0, 0x1, PT ;  /* 0x000000010000780c */ /* 0x004fda0003f05270 */
[----:B------:R-:W-:Y:S05]  /*0700*/  @P0 BRA `(.L_x_10) ;  /* 0x0000000000500947 */ /* 0x000fea0003800000 */
[----:B------:R-:W2:Y:S01]  /*0710*/  S2UR UR5, SR_CgaCtaId ;  /* 0x00000000000579c3 */ /* 0x000ea20000008800 */
[----:B---3--:R-:W-:Y:S01]  /*0720*/  UMOV UR4, 0x400 ;  /* 0x0000040000047882 */ /* 0x008fe20000000000 */
        /* <DEDUP_REMOVED lines=9> */
[----:B--2---:R-:W-:Y:S01]  /*07c0*/  ULEA UR4, UR5, UR4, 0x18 ;  /* 0x0000000405047291 */ /* 0x004fe2000f8ec0ff */
[----:B------:R-:W2:Y:S11]  /*07d0*/  FENCE.VIEW.ASYNC.S ;  /* 0x00000000000073c6 */ /* 0x000eb60000000000 */
[----:B--2---:R2:W3:Y:S01]  /*07e0*/  SYNCS.EXCH.64 URZ, [UR4+0x30], UR8 ;  /* 0x0000300804ff75b2 */ /* 0x0044e20008000100 */
[----:B------:R2:W1:Y:S01]  /*07f0*/  SYNCS.EXCH.64 URZ, [UR4+0x48], UR6 ;  /* 0x0000480604ff75b2 */ /* 0x0004620008000100 */
[----:B------:R2:W1:Y:S01]  /*0800*/  SYNCS.EXCH.64 URZ, [UR4+0x38], UR8 ;  /* 0x0000380804ff75b2 */ /* 0x0004620008000100 */
[----:B------:R2:W1:Y:S01]  /*0810*/  SYNCS.EXCH.64 URZ, [UR4+0x50], UR6 ;  /* 0x0000500604ff75b2 */ /* 0x0004620008000100 */
[----:B------:R2:W1:Y:S01]  /*0820*/  SYNCS.EXCH.64 URZ, [UR4+0x40], UR8 ;  /* 0x0000400804ff75b2 */ /* 0x0004620008000100 */
[----:B------:R2:W1:Y:S01]  /*0830*/  SYNCS.EXCH.64 URZ, [UR4+0x58], UR6 ;  /* 0x0000580604ff75b2 */ /* 0x0004620008000100 */
[----:B------:R-:W-:Y:S01]  /*0840*/  NOP ;  /* 0x0000000000007918 */ /* 0x000fe20000000000 */
.L_x_10:
[----:B------:R-:W4:Y:S01]  /*0850*/  SHFL.IDX PT, R0, R47, RZ, 0x1f ;  /* 0x00001fff2f007589 */ /* 0x000f2200000e0000 */
[----:B------:R-:W-:Y:S01]  /*0860*/  NOP ;  /* 0x0000000000007918 */ /* 0x000fe20000000000 */
[----:B----4-:R-:W-:-:S13]  /*0870*/  ISETP.NE.AND P0, PT, R0, 0x3, PT ;  /* 0x000000030000780c */ /* 0x010fda0003f05270 */
[----:B------:R-:W-:Y:S05]  /*0880*/  @P0 BRA `(.L_x_11) ;  /* 0x0000000000300947 */ /* 0x000fea0003800000 */
[----:B------:R-:W4:Y:S01]  /*0890*/  S2UR UR5, SR_CgaCtaId ;  /* 0x00000000000579c3 */ /* 0x000f220000008800 */
[----:B--23--:R-:W-:Y:S01]  /*08a0*/  UMOV UR6, 0x400 ;  /* 0x0000040000067882 */ /* 0x00cfe20000000000 */
[----:B------:R-:W-:Y:S01]  /*08b0*/  UMOV UR4, 0x20 ;  /* 0x0000002000047882 */ /* 0x000fe20000000000 */
[----:B------:R-:W-:Y:S01]  /*08c0*/  ELECT P0, URZ, PT ;  /* 0x0000000000ff782f */ /* 0x000fe20003800000 */
[----:B----4-:R-:W-:Y:S02]  /*08d0*/  ULEA UR6, UR5, UR6, 0x18 ;  /* 0x0000000605067291 */ /* 0x010fe4000f8ec0ff */
[----:B------:R-:W-:-:S04]  /*08e0*/  UIADD3 UR4, UPT, UPT, -UR4, 0x100000, URZ ;  /* 0x0010000004047890 */ /* 0x000fc8000fffe1ff */
[----:B------:R-:W-:Y:S02]  /*08f0*/  USHF.L.U32 UR5, UR4, 0xb, URZ ;  /* 0x0000000b04057899 */ /* 0x000fe400080006ff */
[----:B------:R-:W-:Y:S01]  /*0900*/  USHF.L.U32 UR4, UR4, 0x1, URZ ;  /* 0x0000000104047899 */ /* 0x000fe200080006ff */
[----:B------:R-:W2:Y:S11]  /*0910*/  FENCE.VIEW.ASYNC.S ;  /* 0x00000000000073c6 */ /* 0x000eb60000000000 */
[----:B--2---:R4:W2:Y:S01]  /*0920*/  SYNCS.EXCH.64 URZ, [UR6+0x60], UR4 ;  /* 0x0000600406ff75b2 */ /* 0x0048a20008000100 */
[----:B------:R4:W3:Y:S02]  /*0930*/  SYNCS.EXCH.64 URZ, [UR6+0x68], UR4 ;  /* 0x0000680406ff75b2 */ /* 0x0008e40008000100 */
[----:B----4-:R-:W-:Y:S01]  /*0940*/  NOP ;  /* 0x0000000000007918 */ /* 0x010fe20000000000 */
.L_x_11:
[----:B------:R-:W4:Y:S01]  /*0950*/  SHFL.IDX PT, R0, R47, RZ, 0x1f ;  /* 0x00001fff2f007589 */ /* 0x000f2200000e0000 */
[----:B------:R-:W-:Y:S01]  /*0960*/  NOP ;  /* 0x0000000000007918 */ /* 0x000fe20000000000 */
[----:B----4-:R-:W-:-:S13]  /*0970*/  ISETP.NE.AND P0, PT, R0, 0x4, PT ;  /* 0x000000040000780c */ /* 0x010fda0003f05270 */
[----:B------:R-:W-:Y:S05]  /*0980*/  @P0 BRA `(.L_x_12) ;  /* 0x00000000004c0947 */ /* 0x000fea0003800000 */
[----:B------:R-:W4:Y:S01]  /*0990*/  S2UR UR5, SR_CgaCtaId ;  /* 0x00000000000579c3 */ /* 0x000f220000008800 */
[----:B--23--:R-:W-:Y:S01]  /*09a0*/  UMOV UR4, 0x3a0 ;  /* 0x000003a000047882 */ /* 0x00cfe20000000000 */
[----:B------:R-:W-:Y:S01]  /*09b0*/  UMOV UR6, 0x400 ;  /* 0x0000040000067882 */ /* 0x000fe20000000000 */
[----:B------:R-:W-:Y:S01]  /*09c0*/  USEL UR4, UR4, 0x320, UP3 ;  /* 0x0000032004047887 */ /* 0x000fe20009800000 */
[----:B------:R-:W-:Y:S01]  /*09d0*/  UMOV UR8, 0x1 ;  /* 0x0000000100087882 */ /* 0x000fe20000000000 */
[----:B------:R-:W-:Y:S01]  /*09e0*/  ELECT P0, URZ, PT ;  /* 0x0000000000ff782f */ /* 0x000fe20003800000 */
[----:B------:R-:W-:-:S04]  /*09f0*/  UIADD3 UR8, UPT, UPT, -UR8, 0x100000, URZ ;  /* 0x0010000008087890 */ /* 0x000fc8000fffe1ff */
[----:B------:R-:W-:Y:S02]  /*0a00*/  USHF.L.U32 UR9, UR8, 0xb, URZ ;  /* 0x0000000b08097899 */ /* 0x000fe400080006ff */
[----:B------:R-:W-:Y:S02]  /*0a10*/  USHF.L.U32 UR8, UR8, 0x1, URZ ;  /* 0x0000000108087899 */ /* 0x000fe400080006ff */
[----:B----4-:R-:W-:Y:S02]  /*0a20*/  ULEA UR6, UR5, UR6, 0x18 ;  /* 0x0000000605067291 */ /* 0x010fe4000f8ec0ff */
[----:B------:R-:W-:-:S04]  /*0a30*/  UIADD3 UR4, UPT, UPT, -UR4, 0x100000, URZ ;  /* 0x0010000004047890 */ /* 0x000fc8000fffe1ff */
[----:B------:R-:W-:Y:S02]  /*0a40*/  USHF.L.U32 UR5, UR4, 0xb, URZ ;  /* 0x0000000b04057899 */ /* 0x000fe400080006ff */
[----:B------:R-:W-:Y:S01]  /*0a50*/  USHF.L.U32 UR4, UR4, 0x1, URZ ;  /* 0x0000000104047899 */ /* 0x000fe200080006ff */
[----:B------:R-:W2:Y:S03]  /*0a60*/  FENCE.VIEW.ASYNC.S ;  /* 0x00000000000073c6 */ /* 0x000ea60000000000 */
[----:B--2---:R4:W2:Y:S08]  /*0a70*/  SYNCS.EXCH.64 URZ, [UR6+0x70], UR8 ;  /* 0x0000700806ff75b2 */ /* 0x0048b00008000100 */
[----:B------:R4:W3:Y:S01]  /*0a80*/  SYNCS.EXCH.64 URZ, [UR6+0x80], UR4 ;  /* 0x0000800406ff75b2 */ /* 0x0008e20008000100 */
[----:B------:R4:W1:Y:S01]  /*0a90*/  SYNCS.EXCH.64 URZ, [UR6+0x78], UR8 ;  /* 0x0000780806ff75b2 */ /* 0x0008620008000100 */
[----:B------:R4:W1:Y:S02]  /*0aa0*/  SYNCS.EXCH.64 URZ, [UR6+0x88], UR4 ;  /* 0x0000880406ff75b2 */ /* 0x0008640008000100 */
[----:B----4-:R-:W-:Y:S01]  /*0ab0*/  NOP ;  /* 0x0000000000007918 */ /* 0x010fe20000000000 */
.L_x_12:
[----:B------:R-:W4:Y:S01]  /*0ac0*/  SHFL.IDX PT, R0, R47, RZ, 0x1f ;  /* 0x00001fff2f007589 */ /* 0x000f2200000e0000 */
[----:B------:R-:W-:Y:S01]  /*0ad0*/  NOP ;  /* 0x0000000000007918 */ /* 0x000fe20000000000 */
[----:B----4-:R-:W-:-:S13]  /*0ae0*/  ISETP.NE.AND P0, PT, R0, 0x5, PT ;  /* 0x000000050000780c */ /* 0x010fda0003f05270 */
[----:B------:R-:W-:Y:S05]  /*0af0*/  @P0 BRA `(.L_x_13) ;  /* 0x0000000000580947 */ /* 0x000fea0003800000 */
[----:B------:R-:W4:Y:S01]  /*0b00*/  S2UR UR5, SR_CgaCtaId ;  /* 0x00000000000579c3 */ /* 0x000f220000008800 */
[----:B--23--:R-:W-:Y:S01]  /*0b10*/  UMOV UR4, 0x400 ;  /* 0x0000040000047882 */ /* 0x00cfe20000000000 */
        /* <DEDUP_REMOVED lines=9> */
[----:B----4-:R-:W-:Y:S01]  /*0bb0*/  ULEA UR4, UR5, UR4, 0x18 ;  /* 0x0000000405047291 */ /* 0x010fe2000f8ec0ff */
[----:B------:R-:W2:Y:S11]  /*0bc0*/  FENCE.VIEW.ASYNC.S ;  /* 0x00000000000073c6 */ /* 0x000eb60000000000 */
[----:B--2---:R4:W2:Y:S01]  /*0bd0*/  SYNCS.EXCH.64 URZ, [UR4+0x90], UR6 ;  /* 0x0000900604ff75b2 */ /* 0x0048a20008000100 */
[----:B------:R4:W3:Y:S01]  /*0be0*/  SYNCS.EXCH.64 URZ, [UR4+0xb0], UR8 ;  /* 0x0000b00804ff75b2 */ /* 0x0008e20008000100 */
[----:B------:R4:W1:Y:S01]  /*0bf0*/  SYNCS.EXCH.64 URZ, [UR4+0x98], UR6 ;  /* 0x0000980604ff75b2 */ /* 0x0008620008000100 */
[----:B------:R4:W1:Y:S01]  /*0c00*/  SYNCS.EXCH.64 URZ, [UR4+0xb8], UR8 ;  /* 0x0000b80804ff75b2 */ /* 0x0008620008000100 */
[----:B------:R4:W1:Y:S01]  /*0c10*/  SYNCS.EXCH.64 URZ, [UR4+0xa0], UR6 ;  /* 0x0000a00604ff75b2 */ /* 0x0008620008000100 */
[----:B------:R4:W1:Y:S01]  /*0c20*/  SYNCS.EXCH.64 URZ, [UR4+0xc0], UR8 ;  /* 0x0000c00804ff75b2 */ /* 0x0008620008000100 */
[----:B------:R4:W1:Y:S01]  /*0c30*/  SYNCS.EXCH.64 URZ, [UR4+0xa8], UR6 ;  /* 0x0000a80604ff75b2 */ /* 0x0008620008000100 */
[----:B------:R4:W1:Y:S02]  /*0c40*/  SYNCS.EXCH.64 URZ, [UR4+0xc8], UR8 ;  /* 0x0000c80804ff75b2 */ /* 0x0008640008000100 */
[----:B----4-:R-:W-:Y:S01]  /*0c50*/  NOP ;  /* 0x0000000000007918 */ /* 0x010fe20000000000 */
.L_x_13:
[----:B------:R-:W4:Y:S01]  /*0c60*/  SHFL.IDX PT, R0, R47, RZ, 0x1f ;  /* 0x00001fff2f007589 */ /* 0x000f2200000e0000 */
[----:B------:R-:W-:Y:S01]  /*0c70*/  ISETP.NE.OR P1, PT, RZ, UR13, !P1 ;  /* 0x0000000dff007c0c */ /* 0x000fe2000cf25670 */
[----:B------:R-:W-:Y:S01]  /*0c80*/  NOP ;  /* 0x0000000000007918 */ /* 0x000fe20000000000 */
[----:B----4-:R-:W-:-:S13]  /*0c90*/  ISETP.NE.AND P0, PT, R0, 0x3, PT ;  /* 0x000000030000780c */ /* 0x010fda0003f05270 */
[----:B------:R-:W-:Y:S05]  /*0ca0*/  @P0 BRA `(.L_x_14) ;  /* 0x0000000000380947 */ /* 0x000fea0003800000 */
[----:B------:R-:W4:Y:S01]  /*0cb0*/  S2UR UR5, SR_CgaCtaId ;  /* 0x00000000000579c3 */ /* 0x000f220000008800 */
[----:B--23--:R-:W-:Y:S01]  /*0cc0*/  UMOV UR4, 0x400 ;  /* 0x0000040000047882 */ /* 0x00cfe20000000000 */
[----:B------:R-:W-:Y:S01]  /*0cd0*/  UMOV UR6, 0x20 ;  /* 0x0000002000067882 */ /* 0x000fe20000000000 */
[----:B------:R-:W-:Y:S01]  /*0ce0*/  ELECT P0, URZ, PT ;  /* 0x0000000000ff782f */ /* 0x000fe20003800000 */
[----:B------:R-:W-:-:S04]  /*0cf0*/  UIADD3 UR6, UPT, UPT, -UR6, 0x100000, URZ ;  /* 0x0010000006067890 */ /* 0x000fc8000fffe1ff */
[----:B------:R-:W-:Y:S02]  /*0d00*/  USHF.L.U32 UR7, UR6, 0xb, URZ ;  /* 0x0000000b06077899 */ /* 0x000fe400080006ff */
[----:B------:R-:W-:Y:S02]  /*0d10*/  USHF.L.U32 UR6, UR6, 0x1, URZ ;  /* 0x0000000106067899 */ /* 0x000fe400080006ff */
[----:B----4-:R-:W-:Y:S01]  /*0d20*/  ULEA UR4, UR5, UR4, 0x18 ;  /* 0x0000000405047291 */ /* 0x010fe2000f8ec0ff */
[----:B------:R-:W2:Y:S11]  /*0d30*/  FENCE.VIEW.ASYNC.S ;  /* 0x00000000000073c6 */ /* 0x000eb60000000000 */
[----:B--2---:R4:W2:Y:S01]  /*0d40*/  SYNCS.EXCH.64 URZ, [UR4+0xd0], UR6 ;  /* 0x0000d00604ff75b2 */ /* 0x0048a20008000100 */
[----:B------:R4:W3:Y:S01]  /*0d50*/  SYNCS.EXCH.64 URZ, [UR4+0xe0], UR6 ;  /* 0x0000e00604ff75b2 */ /* 0x0008e20008000100 */
[----:B------:R4:W1:Y:S01]  /*0d60*/  SYNCS.EXCH.64 URZ, [UR4+0xd8], UR6 ;  /* 0x0000d80604ff75b2 */ /* 0x0008620008000100 */
[----:B------:R4:W1:Y:S02]  /*0d70*/  SYNCS.EXCH.64 URZ, [UR4+0xe8], UR6 ;  /* 0x0000e80604ff75b2 */ /* 0x0008640008000100 */
[----:B----4-:R-:W-:Y:S01]  /*0d80*/  NOP ;  /* 0x0000000000007918 */ /* 0x010fe20000000000 */
.L_x_14:
[----:B--23--:R-:W2:Y:S01]  /*0d90*/  S2UR UR7, SR_CgaCtaId ;  /* 0x00000000000779c3 */ /* 0x00cea20000008800 */
[----:B------:R-:W-:Y:S01]  /*0da0*/  VOTEU.ALL UP0, P1 ;  /* 0x0000000000ff7886 */ /* 0x000fe20000800000 */
[----:B------:R-:W-:Y:S01]  /*0db0*/  UMOV UR4, 0x20 ;  /* 0x0000002000047882 */ /* 0x000fe20000000000 */
[----:B------:R-:W-:Y:S01]  /*0dc0*/  NOP ;  /* 0x0000000000007918 */ /* 0x000fe20000000000 */
[----:B------:R-:W-:Y:S01]  /*0dd0*/  LOP3.LUT R3, R58, 0x1f, RZ, 0xc0, !PT ;  /* 0x0000001f3a037812 */ /* 0x000fe200078ec0ff */
[----:B------:R-:W-:Y:S01]  /*0de0*/  UISETP.NE.AND UP4, UPT, UR13, URZ, UPT ;  /* 0x000000ff0d00728c */ /* 0x000fe2000bf85270 */
[----:B------:R-:W-:Y:S01]  /*0df0*/  @!UP0 UMOV UR6, 0x400 ;  /* 0x0000040000068882 */ /* 0x000fe20000000000 */
[----:B------:R-:W-:-:S04]  /*0e00*/  @!UP0 UIADD3 UR4, UPT, UPT, -UR4, 0x100000, URZ ;  /* 0x0010000004048890 */ /* 0x000fc8000fffe1ff */
[----:B------:R-:W-:Y:S02]  /*0e10*/  @!UP0 USHF.L.U32 UR5, UR4, 0xb, URZ ;  /* 0x0000000b04058899 */ /* 0x000fe400080006ff */
[----:B------:R-:W-:Y:S02]  /*0e20*/  @!UP0 USHF.L.U32 UR4, UR4, 0x1, URZ ;  /* 0x0000000104048899 */ /* 0x000fe400080006ff */
[----:B--2---:R-:W-:Y:S01]  /*0e30*/  @!UP0 ULEA UR6, UR7, UR6, 0x18 ;  /* 0x0000000607068291 */ /* 0x004fe2000f8ec0ff */
[----:B------:R-:W2:Y:S01]  /*0e40*/  LDCU UR7, c[0x0][0x36c] ;  /* 0x00006d80ff0777ac */ /* 0x000ea20008000800 */
[----:B------:R-:W-:Y:S01]  /*0e50*/  VOTEU.ALL UP0, P1 ;  /* 0x0000000000ff7886 */ /* 0x000fe20000800000 */
[----:B------:R-:W3:Y:S09]  /*0e60*/  FENCE.VIEW.ASYNC.S ;  /* 0x00000000000073c6 */ /* 0x000ef20000000000 */
[----:B---3--:R3:W4:Y:S01]  /*0e70*/  @!UP0 SYNCS.EXCH.64 URZ, [UR6+0xf0], UR4 ;  /* 0x0000f00406ff85b2 */ /* 0x0087220008000100 */
[----:B--2---:R-:W-:-:S09]  /*0e80*/  UISETP.EQ.U32.AND UP5, UPT, UR7, 0x1, UPT ;  /* 0x000000010700788c */ /* 0x004fd2000bfa2070 */
[----:B---3--:R-:W-:Y:S05]  /*0e90*/  BRA.U !UP5, `(.L_x_15) ;  /* 0x000000010d087547 */ /* 0x008fea000b800000 */
[----:B-1--4-:R-:W-:Y:S01]  /*0ea0*/  UCGABAR_ARV ;  /* 0x00000000000079c7 */ /* 0x012fe20008000000 */
[----:B------:R-:W-:Y:S05]  /*0eb0*/  BRA `(.L_x_16) ;  /* 0x0000000000047947 */ /* 0x000fea0003800000 */
.L_x_15:
[----:B-1--4-:R-:W-:Y:S01]  /*0ec0*/  NOP ;  /* 0x0000000000007918 */ /* 0x012fe20000000000 */
.L_x_16:
[----:B------:R-:W1:Y:S01]  /*0ed0*/  S2UR UR19, SR_CTAID.X ;  /* 0x00000000001379c3 */ /* 0x000e620000002500 */
[----:B------:R-:W-:-:S05]  /*0ee0*/  CS2R.32 R51, SR_CgaSize ;  /* 0x0000000000337805 */ /* 0x000fca0000008a00 */
[----:B------:R-:W-:-:S05]  /*0ef0*/  IMAD R51, R51, -0xa0, RZ ;  /* 0xffffff6033337824 */ /* 0x000fca00078e02ff */
[----:B------:R-:W-:-:S14]  /*0f00*/  R2UR UR5, R51 ;  /* 0x00000000330572ca */ /* 0x000fdc00000e0000 */
[----:B------:R-:W2:Y:S01]  /*0f10*/  LDCU UR5, c[0x0][UR5+0x2b0] ;  /* 0x00005600050577ac */ /* 0x000ea20008000800 */
[----:B------:R-:W-:-:S05]  /*0f20*/  CS2R.32 R51, SR_CgaSize ;  /* 0x0000000000337805 */ /* 0x000fca0000008a00 */
[----:B------:R-:W-:-:S05]  /*0f30*/  IMAD R51, R51, -0xa0, RZ ;  /* 0xffffff6033337824 */ /* 0x000fca00078e02ff */
[----:B------:R-:W-:-:S14]  /*0f40*/  R2UR UR4, R51 ;  /* 0x00000000330472ca */ /* 0x000fdc00000e0000 */
[----:B------:R-:W3:Y:S01]  /*0f50*/  LDCU UR4, c[0x0][UR4+0x2b4] ;  /* 0x00005680040477ac */ /* 0x000ee20008000800 */
[----:B------:R-:W4:Y:S01]  /*0f60*/  S2UR UR7, SR_CTAID.Y ;  /* 0x00000000000779c3 */ /* 0x000f220000002600 */
[----:B------:R-:W-:-:S05]  /*0f70*/  CS2R.32 R51, SR_CgaSize ;  /* 0x0000000000337805 */ /* 0x000fca0000008a00 */
[----:B------:R-:W-:-:S05]  /*0f80*/  IMAD R51, R51, -0xa0, RZ ;  /* 0xffffff6033337824 */ /* 0x000fca00078e02ff */
[----:B------:R-:W-:-:S14]  /*0f90*/  R2UR UR8, R51 ;  /* 0x00000000330872ca */ /* 0x000fdc00000e0000 */
[----:B------:R-:W3:Y:S01]  /*0fa0*/  LDCU UR8, c[0x0][UR8+0x2a0] ;  /* 0x00005400080877ac */ /* 0x000ee20008000800 */
[----:B------:R-:W-:-:S05]  /*0fb0*/  CS2R.32 R51, SR_CgaSize ;  /* 0x0000000000337805 */ /* 0x000fca0000008a00 */
[----:B------:R-:W-:-:S05]  /*0fc0*/  IMAD R51, R51, -0xa0, RZ ;  /* 0xffffff6033337824 */ /* 0x000fca00078e02ff */
[----:B------:R-:W-:-:S14]  /*0fd0*/  R2UR UR9, R51 ;  /* 0x00000000330972ca */ /* 0x000fdc00000e0000 */
[----:B------:R-:W3:Y:S01]  /*0fe0*/  LDCU UR9, c[0x0][UR9+0x2a4] ;  /* 0x00005480090977ac */ /* 0x000ee20008000800 */
[----:B------:R-:W3:Y:S01]  /*0ff0*/  S2UR UR10, SR_CgaCtaId ;  /* 0x00000000000a79c3 */ /* 0x000ee20000008800 */
[----:B------:R-:W-:Y:S01]  /*1000*/  UISETP.GT.U32.AND UP0, UPT, UR33, 0xffff, UPT ;  /* 0x0000ffff2100788c */ /* 0x000fe2000bf04070 */
[----:B------:R-:W3:Y:S01]  /*1010*/  LDCU UR18, c[0x0][0xb24] ;  /* 0x00016480ff1277ac */ /* 0x000ee20008000800 */
[----:B------:R-:W-:Y:S01]  /*1020*/  UMOV UR29, 0x5 ;  /* 0x00000005001d7882 */ /* 0x000fe20000000000 */
[----:B-1----:R-:W-:-:S04]  /*1030*/  I2FP.F32.U32 R2, UR19 ;  /* 0x0000001300027c45 */ /* 0x002fc80008201000 */
[----:B------:R-:W1:Y:S01]  /*1040*/  S2UR UR36, SR_CTAID.Z ;  /* 0x00000000002479c3 */ /* 0x000e620000002700 */
[----:B------:R-:W1:Y:S01]  /*1050*/  LDCU UR42, c[0x0][0xb24] ;  /* 0x00016480ff2a77ac */ /* 0x000e620008000800 */
[----:B--2---:R-:W-:Y:S01]  /*1060*/  FMUL R2, R2, UR5 ;  /* 0x0000000502027c20 */ /* 0x004fe20008400000 */
[----:B------:R-:W-:Y:S01]  /*1070*/  USEL UR5, UR33, 0xffff, !UP0 ;  /* 0x0000ffff21057887 */ /* 0x000fe2000c000000 */
[----:B----4-:R-:W-:Y:S01]  /*1080*/  I2FP.F32.U32 R0, UR7 ;  /* 0x0000000700007c45 */ /* 0x010fe20008201000 */
[----:B------:R-:W2:Y:S03]  /*1090*/  LDCU UR27, c[0x0][0xb30] ;  /* 0x00016600ff1b77ac */ /* 0x000ea60008000800 */
[----:B------:R-:W4:Y:S01]  /*10a0*/  F2I.U32.TRUNC.NTZ R2, R2 ;  /* 0x0000000200027305 */ /* 0x000f22000020f000 */
[----:B---3--:R-:W-:Y:S01]  /*10b0*/  FMUL R0, R0, UR4 ;  /* 0x0000000400007c20 */ /* 0x008fe20008400000 */
[----:B------:R-:W-:-:S02]  /*10c0*/  ULOP3.LUT UR24, UR5, 0xffff, URZ, 0xc0, !UPT ;  /* 0x0000ffff05187892 */ /* 0x000fc4000f8ec0ff */
[----:B------:R-:W-:Y:S02]  /*10d0*/  USHF.L.U32 UR28, UR10, 0x9, URZ ;  /* 0x000000090a1c7899 */ /* 0x000fe400080006ff */
[----:B------:R-:W-:Y:S02]  /*10e0*/  UISETP.GE.AND UP2, UPT, UR18, 0x1, UPT ;  /* 0x000000011200788c */ /* 0x000fe4000bf46270 */
[----:B------:R-:W3:Y:S01]  /*10f0*/  F2I.U32.TRUNC.NTZ R0, R0 ;  /* 0x0000000000007305 */ /* 0x000ee2000020f000 */
[----:B------:R-:W-:Y:S01]  /*1100*/  UMOV UR25, UR7 ;  /* 0x0000000700197c82 */ /* 0x000fe20008000000 */
[----:B------:R-:W-:Y:S01]  /*1110*/  UMOV UR20, UR19 ;  /* 0x0000001300147c82 */ /* 0x000fe20008000000 */
[----:B----4-:R-:W-:Y:S02]  /*1120*/  R2UR UR4, R2 ;  /* 0x00000000020472ca */ /* 0x010fe400000e0000 */
[----:B------:R-:W-:Y:S02]  /*1130*/  PRMT R2, RZ, 0x7610, R2 ;  /* 0x00007610ff027816 */ /* 0x000fe40000000002 */
[----:B---3--:R-:W-:-:S02]  /*1140*/  R2UR UR6, R0 ;  /* 0x00000000000672ca */ /* 0x008fc400000e0000 */
[----:B------:R-:W-:-:S07]  /*1150*/  PRMT R0, RZ, 0x7610, R0 ;  /* 0x00007610ff007816 */ /* 0x000fce0000000000 */
[----:B------:R-:W-:-:S04]  /*1160*/  UIADD3 UR5, UPT, UPT, -UR4, URZ, URZ ;  /* 0x000000ff04057290 */ /* 0x000fc8000fffe1ff */
[----:B------:R-:W-:Y:S02]  /*1170*/  UIMAD UR5, UR8, UR5, UR19 ;  /* 0x00000005080572a4 */ /* 0x000fe4000f8e0213 */
[----:B------:R-:W-:-:S04]  /*1180*/  UIADD3 UR4, UPT, UPT, -UR6, URZ, URZ ;  /* 0x000000ff06047290 */ /* 0x000fc8000fffe1ff */
[----:B------:R-:W-:Y:S01]  /*1190*/  IMAD.U32 R51, RZ, RZ, UR5 ;  /* 0x00000005ff337e24 */ /* 0x000fe2000f8e00ff */
[----:B------:R-:W-:-:S06]  /*11a0*/  UIMAD UR4, UR9, UR4, UR7 ;  /* 0x00000004090472a4 */ /* 0x000fcc000f8e0207 */
[----:B------:R-:W-:Y:S01]  /*11b0*/  IMAD.U32 R50, RZ, RZ, UR4 ;  /* 0x00000004ff327e24 */ /* 0x000fe2000f8e00ff */
[----:B-12---:R-:W-:Y:S06]  /*11c0*/  BRA.U UP4, `(.L_x_17) ;  /* 0x0000000104447547 */ /* 0x006fec000b800000 */
[----:B------:R-:W-:Y:S02]  /*11d0*/  R2UR UR4, R51 ;  /* 0x00000000330472ca */ /* 0x000fe400000e0000 */
[----:B------:R-:W-:-:S11]  /*11e0*/  R2UR UR8, R50 ;  /* 0x00000000320872ca */ /* 0x000fd600000e0000 */
[----:B------:R-:W-:Y:S02]  /*11f0*/  UISETP.GT.U32.AND UP0, UPT, UR4, 0x1, UPT ;  /* 0x000000010400788c */ /* 0x000fe4000bf04070 */
[----:B------:R-:W-:Y:S02]  /*1200*/  ULOP3.LUT UR4, UR4, 0xfffffffe, URZ, 0xc0, !UPT ;  /* 0xfffffffe04047892 */ /* 0x000fe4000f8ec0ff */
[----:B------:R-:W-:Y:S02]  /*1210*/  UISETP.NE.AND UP1, UPT, UR8, URZ, UP0 ;  /* 0x000000ff0800728c */ /* 0x000fe40008725270 */
[----:B------:R-:W-:Y:S02]  /*1220*/  UISETP.NE.AND UP0, UPT, UR8, 0x1, UP0 ;  /* 0x000000010800788c */ /* 0x000fe40008705270 */
[----:B------:R-:W-:Y:S02]  /*1230*/  USEL UR7, URZ, 0x1, UP1 ;  /* 0x00000001ff077887 */ /* 0x000fe40008800000 */
[----:B------:R-:W-:-:S02]  /*1240*/  USEL UR6, URZ, 0x4, UP0 ;  /* 0x00000004ff067887 */ /* 0x000fc40008000000 */
[----:B------:R-:W-:Y:S02]  /*1250*/  USEL UR5, URZ, 0x2, UP1 ;  /* 0x00000002ff057887 */ /* 0x000fe40008800000 */
[----:B------:R-:W-:Y:S02]  /*1260*/  ULEA UR4, UR8, UR4, 0x1 ;  /* 0x0000000408047291 */ /* 0x000fe4000f8e08ff */
[----:B------:R-:W-:Y:S02]  /*1270*/  USEL UR8, URZ, 0x8, UP0 ;  /* 0x00000008ff087887 */ /* 0x000fe40008000000 */
[----:B------:R-:W-:-:S03]  /*1280*/  UIADD3 UR5, UPT, UPT, UR5, UR6, UR7 ;  /* 0x0000000605057290 */ /* 0x000fc6000fffe007 */
[----:B------:R-:W-:Y:S01]  /*1290*/  UMOV UR6, 0x3 ;  /* 0x0000000300067882 */ /* 0x000fe20000000000 */
[----:B------:R-:W-:Y:S02]  /*12a0*/  UIADD3 UR5, UPT, UPT, UR5, UR8, URZ ;  /* 0x0000000805057290 */ /* 0x000fe4000fffe0ff */
[----:B------:R-:W-:-:S04]  /*12b0*/  USHF.L.U32 UR4, UR6, UR4, URZ ;  /* 0x0000000406047299 */ /* 0x000fc800080006ff */
[----:B------:R-:W-:Y:S02]  /*12c0*/  IMAD.U32 R2, RZ, RZ, UR5 ;  /* 0x00000005ff027e24 */ /* 0x000fe4000f8e00ff */
[----:B------:R-:W-:Y:S02]  /*12d0*/  IMAD.U32 R0, RZ, RZ, UR4 ;  /* 0x00000004ff007e24 */ /* 0x000fe4000f8e00ff */
.L_x_17:
[----:B------:R-:W-:Y:S05]  /*12e0*/  BRA.U !UP2, `(.L_x_18) ;  /* 0x000000010ad07547 */ /* 0x000fea000b800000 */
[----:B------:R-:W1:Y:S01]  /*12f0*/  LDCU.128 UR20, c[0x0][0xb10] ;  /* 0x00016200ff1477ac */ /* 0x000e620008000c00 */
[----:B------:R-:W2:Y:S01]  /*1300*/  LDCU UR12, c[0x0][0x370] ;  /* 0x00006e00ff0c77ac */ /* 0x000ea20008000800 */
[----:B------:R-:W3:Y:S01]  /*1310*/  LDCU UR5, c[0x0][0x374] ;  /* 0x00006e80ff0577ac */ /* 0x000ee20008000800 */
[----:B------:R-:W4:Y:S01]  /*1320*/  LDCU UR26, c[0x0][0xb0c] ;  /* 0x00016180ff1a77ac */ /* 0x000f220008000800 */
[----:B------:R-:W4:Y:S01]  /*1330*/  LDCU UR4, c[0x0][0xb20] ;  /* 0x00016400ff0477ac */ /* 0x000f220008000800 */
[----:B------:R-:W4:Y:S01]  /*1340*/  LDCU.64 UR16, c[0x0][0xb28] ;  /* 0x00016500ff1077ac */ /* 0x000f220008000a00 */
[----:B-1----:R-:W-:Y:S02]  /*1350*/  UISETP.NE.AND UP0, UPT, UR22, 0x1, UPT ;  /* 0x000000011600788c */ /* 0x002fe4000bf05270 */
[----:B---3--:R-:W-:Y:S02]  /*1360*/  UIMAD.WIDE.U32 UR6, UR5, UR23, URZ ;  /* 0x00000017050672a5 */ /* 0x008fe4000f8e00ff */
[----:B--2---:R-:W-:-:S02]  /*1370*/  UIMAD.WIDE.U32 UR8, UR12, UR20, URZ ;  /* 0x000000140c0872a5 */ /* 0x004fc4000f8e00ff */
[----:B----4-:R-:W-:Y:S02]  /*1380*/  UISETP.NE.AND UP1, UPT, UR26, 0x1, UPT ;  /* 0x000000011a00788c */ /* 0x010fe4000bf25270 */
[----:B------:R-:W-:Y:S01]  /*1390*/  UISETP.NE.AND UP2, UPT, UR18, 0x1, UPT ;  /* 0x000000011200788c */ /* 0x000fe2000bf45270 */
[----:B------:R-:W-:Y:S02]  /*13a0*/  UMOV UR6, UR7 ;  /* 0x0000000700067c82 */ /* 0x000fe40008000000 */
[----:B------:R-:W-:Y:S01]  /*13b0*/  UMOV UR8, UR9 ;  /* 0x0000000900087c82 */ /* 0x000fe20008000000 */
[----:B------:R-:W-:Y:S02]  /*13c0*/  @UP0 USHF.R.U32.HI UR5, URZ, UR4, UR6 ;  /* 0x00000004ff050299 */ /* 0x000fe40008011606 */
[----:B------:R-:W-:Y:S02]  /*13d0*/  UIMAD.WIDE.U32 UR14, UR25, UR23, URZ ;  /* 0x00000017190e72a5 */ /* 0x000fe4000f8e00ff */
[----:B------:R-:W-:-:S02]  /*13e0*/  UIMAD.WIDE.U32 UR6, UR5, UR16, URZ ;  /* 0x00000010050672a5 */ /* 0x000fc4000f8e00ff */
[----:B------:R-:W-:Y:S02]  /*13f0*/  @UP1 USHF.R.U32.HI UR12, URZ, UR21, UR8 ;  /* 0x00000015ff0c1299 */ /* 0x000fe40008011608 */
[----:B------:R-:W-:Y:S02]  /*1400*/  UIMAD.WIDE.U32 UR10, UR19, UR20, URZ ;  /* 0x00000014130a72a5 */ /* 0x000fe4000f8e00ff */
[----:B------:R-:W-:Y:S01]  /*1410*/  UIMAD.WIDE.U32 UR8, UR12, UR16, URZ ;  /* 0x000000100c0872a5 */ /* 0x000fe2000f8e00ff */
[----:B------:R-:W-:Y:S01]  /*1420*/  UMOV UR14, UR15 ;  /* 0x0000000f000e7c82 */ /* 0x000fe20008000000 */
[----:B------:R-:W-:Y:S01]  /*1430*/  UMOV UR6, UR7 ;  /* 0x0000000700067c82 */ /* 0x000fe20008000000 */
[----:B------:R-:W-:Y:S02]  /*1440*/  USHF.R.U32.HI UR14, URZ, UR4, UR14 ;  /* 0x00000004ff0e7299 */ /* 0x000fe4000801160e */
[----:B------:R-:W-:Y:S01]  /*1450*/  @UP2 USHF.R.U32.HI UR5, URZ, UR17, UR6 ;  /* 0x00000011ff052299 */ /* 0x000fe20008011606 */
[----:B------:R-:W-:-:S02]  /*1460*/  UMOV UR10, UR11 ;  /* 0x0000000b000a7c82 */ /* 0x000fc40008000000 */
[----:B------:R-:W-:Y:S01]  /*1470*/  UMOV UR6, UR9 ;  /* 0x0000000900067c82 */ /* 0x000fe20008000000 */
[----:B------:R-:W-:Y:S02]  /*1480*/  USHF.R.U32.HI UR10, URZ, UR21, UR10 ;  /* 0x00000015ff0a7299 */ /* 0x000fe4000801160a */
[----:B------:R-:W-:Y:S02]  /*1490*/  @UP2 USHF.R.U32.HI UR12, URZ, UR17, UR6 ;  /* 0x00000011ff0c2299 */ /* 0x000fe40008011606 */
[----:B------:R-:W-:Y:S02]  /*14a0*/  USEL UR4, UR25, UR14, !UP0 ;  /* 0x0000000e19047287 */ /* 0x000fe4000c000000 */
[----:B------:R-:W-:Y:S02]  /*14b0*/  UIMAD UR6, UR5, UR18, URZ ;  /* 0x00000012050672a4 */ /* 0x000fe4000f8e02ff */
[----:B------:R-:W-:Y:S02]  /*14c0*/  USEL UR5, UR19, UR10, !UP1 ;  /* 0x0000000a13057287 */ /* 0x000fe4000c800000 */
[----:B------:R-:W-:-:S02]  /*14d0*/  UIMAD UR8, UR12, UR18, URZ ;  /* 0x000000120c0872a4 */ /* 0x000fc4000f8e02ff */
[----:B------:R-:W-:Y:S02]  /*14e0*/  UISETP.GE.AND UP0, UPT, UR4, UR6, UPT ;  /* 0x000000060400728c */ /* 0x000fe4000bf06270 */
[----:B------:R-:W-:Y:S02]  /*14f0*/  UIMAD.WIDE.U32 UR6, UR4, UR16, URZ ;  /* 0x00000010040672a5 */ /* 0x000fe4000f8e00ff */
[----:B------:R-:W-:Y:S02]  /*1500*/  UISETP.GE.OR UP0, UPT, UR5, UR8, UP0 ;  /* 0x000000080500728c */ /* 0x000fe40008706670 */
[----:B------:R-:W-:Y:S02]  /*1510*/  UIMAD.WIDE.U32 UR8, UR5, UR16, URZ ;  /* 0x00000010050872a5 */ /* 0x000fe4000f8e00ff */
[----:B------:R-:W-:Y:S02]  /*1520*/  USHF.R.U32.HI UR7, URZ, UR17, UR7 ;  /* 0x00000011ff077299 */ /* 0x000fe40008011607 */
[----:B------:R-:W-:-:S02]  /*1530*/  UIADD3 UR10, UPT, UPT, -UR4, URZ, URZ ;  /* 0x000000ff040a7290 */ /* 0x000fc4000fffe1ff */
[----:B------:R-:W-:Y:S02]  /*1540*/  USEL UR7, UR4, UR7, !UP2 ;  /* 0x0000000704077287 */ /* 0x000fe4000d000000 */
[----:B------:R-:W-:Y:S01]  /*1550*/  UIADD3 UR20, UPT, UPT, -UR5, URZ, URZ ;  /* 0x000000ff05147290 */ /* 0x000fe2000fffe1ff */
[----:B------:R-:W-:Y:S01]  /*1560*/  @!UP0 UMOV UR6, UR9 ;  /* 0x0000000900068c82 */ /* 0x000fe20008000000 */
[----:B------:R-:W-:Y:S02]  /*1570*/  UIADD3 UR8, UPT, UPT, -UR7, URZ, URZ ;  /* 0x000000ff07087290 */ /* 0x000fe4000fffe1ff */
[----:B------:R-:W-:Y:S02]  /*1580*/  @!UP0 USHF.R.U32.HI UR6, URZ, UR17, UR6 ;  /* 0x00000011ff068299 */ /* 0x000fe40008011606 */
[----:B------:R-:W-:Y:S02]  /*1590*/  UIMAD UR8, UR18, UR8, UR4 ;  /* 0x00000008120872a4 */ /* 0x000fe4000f8e0204 */
[----:B------:R-:W-:-:S02]  /*15a0*/  @!UP0 USEL UR6, UR5, UR6, !UP2 ;  /* 0x0000000605068287 */ /* 0x000fc4000d000000 */
[----:B------:R-:W-:Y:S02]  /*15b0*/  UIMAD UR25, UR22, UR10, UR25 ;  /* 0x0000000a161972a4 */ /* 0x000fe4000f8e0219 */
[----:B------:R-:W-:Y:S02]  /*15c0*/  @!UP0 UIADD3 UR7, UPT, UPT, UR7, -UR6, URZ ;  /* 0x8000000607078290 */ /* 0x000fe4000fffe0ff */
[----:B------:R-:W-:Y:S02]  /*15d0*/  @!UP0 UIMAD UR6, UR8, UR12, UR6 ;  /* 0x0000000c080682a4 */ /* 0x000fe4000f8e0206 */
[----:B------:R-:W-:Y:S02]  /*15e0*/  @!UP0 UIMAD UR4, UR7, UR18, UR5 ;  /* 0x00000012070482a4 */ /* 0x000fe4000f8e0205 */
[----:B------:R-:W-:Y:S02]  /*15f0*/  UIMAD UR20, UR26, UR20, UR19 ;  /* 0x000000141a1472a4 */ /* 0x000fe4000f8e0213 */
[----:B------:R-:W-:Y:S01]  /*1600*/  UIMAD UR25, UR4, UR22, UR25 ;  /* 0x00000016041972a4 */ /* 0x000fe2000f8e0219 */
[----:B------:R-:W-:-:S02]  /*1610*/  @!UP0 UMOV UR5, UR6 ;  /* 0x0000000600058c82 */ /* 0x000fc40008000000 */
[----:B------:R-:W-:-:S12]  /*1620*/  UIMAD UR20, UR5, UR26, UR20 ;  /* 0x0000001a051472a4 */ /* 0x000fd8000f8e0214 */
.L_x_18:
[----:B------:R-:W-:Y:S02]  /*1630*/  UISETP.NE.AND UP1, UPT, UR27, 0x1, UPT ;  /* 0x000000011b00788c */ /* 0x000fe4000bf25270 */
[----:B------:R-:W-:Y:S02]  /*1640*/  UISETP.NE.AND UP0, UPT, UR13, 0x2, UPT ;  /* 0x000000020d00788c */ /* 0x000fe4000bf05270 */
[----:B------:R-:W-:Y:S02]  /*1650*/  ULOP3.LUT UR28, UR28, 0x400, URZ, 0xc0, !UPT ;  /* 0x000004001c1c7892 */ /* 0x000fe4000f8ec0ff */
[----:B------:R-:W-:-:S03]  /*1660*/  USHF.L.U32 UR24, UR29, UR24, URZ ;  /* 0x000000181d187299 */ /* 0x000fc600080006ff */
[----:B------:R-:W-:Y:S09]  /*1670*/  BRA.U UP1, `(.L_x_19) ;  /* 0x0000000101447547 */ /* 0x000ff2000b800000 */
[----:B------:R-:W1:Y:S01]  /*1680*/  LDCU.128 UR8, c[0x0][0xb10] ;  /* 0x00016200ff0877ac */ /* 0x000e620008000c00 */
[----:B------:R-:W2:Y:S01]  /*1690*/  LDCU UR12, c[0x0][0xb0c] ;  /* 0x00016180ff0c77ac */ /* 0x000ea20008000800 */
[----:B------:R-:W3:Y:S01]  /*16a0*/  LDCU UR14, c[0x0][0xb20] ;  /* 0x00016400ff0e77ac */ /* 0x000ee20008000800 */
[----:B-1----:R-:W-:Y:S02]  /*16b0*/  UIMAD.WIDE.U32 UR6, UR20, UR8, URZ ;  /* 0x00000008140672a5 */ /* 0x002fe4000f8e00ff */
[----:B------:R-:W-:Y:S02]  /*16c0*/  UIMAD.WIDE.U32 UR4, UR25, UR11, URZ ;  /* 0x0000000b190472a5 */ /* 0x000fe4000f8e00ff */
[----:B--2---:R-:W-:Y:S02]  /*16d0*/  UISETP.NE.AND UP2, UPT, UR12, 0x1, UPT ;  /* 0x000000010c00788c */ /* 0x004fe4000bf45270 */
[----:B------:R-:W-:Y:S01]  /*16e0*/  UISETP.NE.AND UP1, UPT, UR10, 0x1, UPT ;  /* 0x000000010a00788c */ /* 0x000fe2000bf25270 */
[----:B------:R-:W-:-:S02]  /*16f0*/  UMOV UR6, UR7 ;  /* 0x0000000700067c82 */ /* 0x000fc40008000000 */
[----:B------:R-:W-:Y:S01]  /*1700*/  UMOV UR4, UR5 ;  /* 0x0000000500047c82 */ /* 0x000fe20008000000 */
[----:B------:R-:W-:Y:S02]  /*1710*/  USHF.R.U32.HI UR6, URZ, UR9, UR6 ;  /* 0x00000009ff067299 */ /* 0x000fe40008011606 */
[----:B---3--:R-:W-:Y:S02]  /*1720*/  USHF.R.U32.HI UR4, URZ, UR14, UR4 ;  /* 0x0000000eff047299 */ /* 0x008fe40008011604 */
[----:B------:R-:W-:Y:S02]  /*1730*/  USEL UR5, UR20, UR6, !UP2 ;  /* 0x0000000614057287 */ /* 0x000fe4000d000000 */
[----:B------:R-:W-:-:S04]  /*1740*/  USEL UR4, UR25, UR4, !UP1 ;  /* 0x0000000419047287 */ /* 0x000fc8000c800000 */
[----:B------:R-:W-:Y:S02]  /*1750*/  UIADD3 UR6, UPT, UPT, -UR4, UR5, URZ ;  /* 0x0000000504067290 */ /* 0x000fe4000fffe1ff */
[----:B------:R-:W-:Y:S02]  /*1760*/  UIADD3 UR4, UPT, UPT, UR4, -UR5, URZ ;  /* 0x8000000504047290 */ /* 0x000fe4000fffe0ff */
[----:B------:R-:W-:Y:S02]  /*1770*/  UIMAD UR25, UR6, UR10, UR25 ;  /* 0x0000000a061972a4 */ /* 0x000fe4000f8e0219 */
[----:B------:R-:W-:-:S12]  /*1780*/  UIMAD UR20, UR4, UR12, UR20 ;  /* 0x0000000c041472a4 */ /* 0x000fd8000f8e0214 */
.L_x_19:
[----:B------:R-:W-:Y:S05]  /*1790*/  BRA.U !UP5, `(.L_x_20) ;  /* 0x000000010d0c7547 */ /* 0x000fea000b800000 */
[----:B------:R-:W-:Y:S01]  /*17a0*/  UCGABAR_WAIT ;  /* 0x0000000000007dc7 */ /* 0x000fe20008000000 */
[----:B------:R-:W-:Y:S01]  /*17b0*/  CCTL.IVALL ;  /* 0x00000000ff00798f */ /* 0x000fe20002000000 */
[----:B------:R-:W-:Y:S05]  /*17c0*/  BRA `(.L_x_21) ;  /* 0x0000000000047947 */ /* 0x000fea0003800000 */
.L_x_20:
[----:B------:R-:W-:Y:S06]  /*17d0*/  BAR.SYNC.DEFER_BLOCKING 0x0 ;  /* 0x0000000000007b1d */ /* 0x000fec0000010000 */
.L_x_21:
[----:B------:R-:W-:Y:S05]  /*17e0*/  BRA.U UP0, `(.L_x_22) ;  /* 0x0000001100cc7547 */ /* 0x000fea000b800000 */
[----:B------:R-:W1:Y:S01]  /*17f0*/  LDCU UR6, c[0x0][0x38c] ;  /* 0x00007180ff0677ac */ /* 0x000e620008000800 */
[----:B------:R-:W2:Y:S01]  /*1800*/  S2UR UR9, SR_CgaCtaId ;  /* 0x00000000000979c3 */ /* 0x000ea20000008800 */
[----:B------:R-:W-:Y:S01]  /*1810*/  PLOP3.LUT P1, PT, PT, PT, UP3, 0x80, 0x8 ;  /* 0x000000000008781c */ /* 0x000fe20003f2f038 */
[----:B------:R-:W-:Y:S01]  /*1820*/  IMAD.MOV.U32 R12, RZ, RZ, 0x1 ;  /* 0x00000001ff0c7424 */ /* 0x000fe200078e00ff */
[----:B------:R-:W-:Y:S01]  /*1830*/  UMOV UR8, 0x400 ;  /* 0x0000040000087882 */ /* 0x000fe20000000000 */
[----:B------:R-:W-:Y:S01]  /*1840*/  UISETP.NE.AND UP1, UPT, UR13, URZ, UPT ;  /* 0x000000ff0d00728c */ /* 0x000fe2000bf25270 */
[----:B------:R-:W-:Y:S01]  /*1850*/  ISETP.NE.AND P2, PT, R3, RZ, P3 ;  /* 0x000000ff0300720c */ /* 0x000fe20001f45270 */
[----:B------:R-:W-:Y:S01]  /*1860*/  USHF.L.U32 UR7, UR19, 0x6, URZ ;  /* 0x0000000613077899 */ /* 0x000fe200080006ff */
[----:B------:R-:W-:Y:S01]  /*1870*/  PLOP3.LUT P1, PT, P1, PT, PT, 0x8, 0x80 ;  /* 0x000000000080781c */ /* 0x000fe20000f2e170 */
[----:B------:R-:W-:Y:S01]  /*1880*/  USHF.L.U32 UR46, UR19, 0x5, URZ ;  /* 0x00000005132e7899 */ /* 0x000fe200080006ff */
[----:B------:R-:W-:Y:S01]  /*1890*/  CS2R R10, SRZ ;  /* 0x00000000000a7805 */ /* 0x000fe2000001ff00 */
[----:B------:R-:W-:Y:S01]  /*18a0*/  IMAD.MOV.U32 R9, RZ, RZ, RZ ;  /* 0x000000ffff097224 */ /* 0x000fe200078e00ff */
[----:B------:R-:W3:Y:S01]  /*18b0*/  LDCU UR39, c[0x0][0x370] ;  /* 0x00006e00ff2777ac */ /* 0x000ee20008000800 */
[----:B------:R-:W-:Y:S01]  /*18c0*/  IMAD.MOV.U32 R8, RZ, RZ, 0x1 ;  /* 0x00000001ff087424 */ /* 0x000fe200078e00ff */
[----:B------:R-:W-:-:S02]  /*18d0*/  USEL UR21, UR43, 0x2, UP1 ;  /* 0x000000022b157887 */ /* 0x000fc40008800000 */
[----:B-1----:R-:W-:Y:S02]  /*18e0*/  UIADD3 UR5, UPT, UPT, UR6, 0x1f, URZ ;  /* 0x0000001f06057890 */ /* 0x002fe4000fffe0ff */
[----:B------:R-:W-:Y:S02]  /*18f0*/  UIADD3 UR47, UPT, UPT, UR6, 0x3e, URZ ;  /* 0x0000003e062f7890 */ /* 0x000fe4000fffe0ff */
[----:B------:R-:W-:Y:S01]  /*1900*/  USHF.R.S32.HI UR4, URZ, 0x1f, UR5 ;  /* 0x0000001fff047899 */ /* 0x000fe20008011405 */
[----:B------:R-:W1:Y:S03]  /*1910*/  LDCU.64 UR26, c[0x0][0x348] ;  /* 0x00006900ff1a77ac */ /* 0x000e660008000a00 */
[----:B------:R-:W-:Y:S02]  /*1920*/  ULEA.HI UR4, UR4, UR5, URZ, 0x5 ;  /* 0x0000000504047291 */ /* 0x000fe4000f8f28ff */
[----:B--2---:R-:W-:-:S02]  /*1930*/  ULEA UR13, UR9, UR8, 0x18 ;  /* 0x00000008090d7291 */ /* 0x004fc4000f8ec0ff */
[----:B------:R-:W-:Y:S02]  /*1940*/  USHF.R.S32.HI UR41, URZ, 0x5, UR4 ;  /* 0x00000005ff297899 */ /* 0x000fe40008011404 */
[----:B------:R-:W-:Y:S02]  /*1950*/  UIADD3 UR4, UPT, UPT, UR6, -0x1, URZ ;  /* 0xffffffff06047890 */ /* 0x000fe4000fffe0ff */
[----:B------:R-:W-:Y:S02]  /*1960*/  UISETP.LT.U32.AND UP0, UPT, UR41, 0x3, UPT ;  /* 0x000000032900788c */ /* 0x000fe4000bf01070 */
[----:B------:R-:W-:Y:S02]  /*1970*/  UISETP.GE.U32.AND UP2, UPT, UR4, -0x3f, UPT ;  /* 0xffffffc10400788c */ /* 0x000fe4000bf46070 */
[----:B------:R-:W-:Y:S02]  /*1980*/  USEL UR40, UR41, 0x3, UP0 ;  /* 0x0000000329287887 */ /* 0x000fe40008000000 */
[----:B------:R-:W-:-:S02]  /*1990*/  ULOP3.LUT UR5, UR7, 0x40, URZ, 0xc0, !UPT ;  /* 0x0000004007057892 */ /* 0x000fc4000f8ec0ff */
[----:B------:R-:W-:Y:S02]  /*19a0*/  UIADD3 UR4, UPT, UPT, UR40, -0x1, URZ ;  /* 0xffffffff28047890 */ /* 0x000fe4000fffe0ff */
[----:B------:R-:W-:Y:S01]  /*19b0*/  ULEA UR30, UR28, UR13, 0x1 ;  /* 0x0000000d1c1e7291 */ /* 0x000fe2000f8e08ff */
[----:B------:R-:W2:Y:S02]  /*19c0*/  LDCU UR38, c[0x0][0x374] ;  /* 0x00006e80ff2677ac */ /* 0x000ea40008000800 */
[----:B------:R-:W-:Y:S02]  /*19d0*/  @UP2 UIADD3 UR4, UPT, UPT, UR40, URZ, URZ ;  /* 0x000000ff28042290 */ /* 0x000fe4000fffe0ff */
[----:B------:R-:W-:Y:S02]  /*19e0*/  ULOP3.LUT UR46, UR46, 0x20, URZ, 0xc0, !UPT ;  /* 0x000000202e2e7892 */ /* 0x000fe4000f8ec0ff */
[----:B------:R-:W-:Y:S02]  /*19f0*/  ULEA.HI UR45, UR28, UR5, URZ, 0x1b ;  /* 0x000000051c2d7291 */ /* 0x000fe4000f8fd8ff */
[----:B------:R-:W-:-:S02]  /*1a00*/  UIADD3 UR30, UPT, UPT, UR30, 0x3300, URZ ;  /* 0x000033001e1e7890 */ /* 0x000fc4000fffe0ff */
[----:B------:R-:W-:Y:S02]  /*1a10*/  UIADD3 UR44, UPT, UPT, UR41, -UR40, URZ ;  /* 0x80000028292c7290 */ /* 0x000fe4000fffe0ff */
[----:B------:R-:W-:Y:S02]  /*1a20*/  UIADD3 UR29, UPT, UPT, UR4, 0x1, URZ ;  /* 0x00000001041d7890 */ /* 0x000fe4000fffe0ff */
[----:B------:R-:W-:Y:S01]  /*1a30*/  UIADD3 UR43, UPT, UPT, -UR4, URZ, URZ ;  /* 0x000000ff042b7290 */ /* 0x000fe2000fffe1ff */
[----:B-1-3--:R-:W-:-:S11]  /*1a40*/  UMOV UR6, URZ ;  /* 0x000000ff00067c82 */ /* 0x00afd60008000000 */
.L_x_42:
[----:B------:R-:W1:Y:S02]  /*1a50*/  S2UR UR4, SR_CgaCtaId ;  /* 0x00000000000479c3 */ /* 0x000e640000008800 */
[----:B-1----:R-:W-:-:S09]  /*1a60*/  UISETP.NE.AND UP0, UPT, UR4, URZ, UPT ;  /* 0x000000ff0400728c */ /* 0x002fd2000bf05270 */
[----:B------:R-:W-:Y:S05]  /*1a70*/  BRA.U UP0, `(.L_x_23) ;  /* 0x0000000100287547 */ /* 0x000fea000b800000 */
[----:B------:R-:W-:Y:S02]  /*1a80*/  LEA R0, R9, UR13, 0x3 ;  /* 0x0000000d09007c11 */ /* 0x000fe4000f8e18ff */
[----:B------:R-:W-:-:S04]  /*1a90*/  SHF.L.U32 R2, R8, 0x1f, RZ ;  /* 0x0000001f08027819 */ /* 0x000fc800000006ff */
[----:B------:R-:W1:Y:S02]  /*1aa0*/  SYNCS.PHASECHK.TRANS64.TRYWAIT P0, [R0+URZ+0xe0], R2 ;  /* 0x0000e002000075a7 */ /* 0x000e6400080011ff */
[----:B-1----:R-:W-:Y:S05]  /*1ab0*/  @!P0 BRA `(.L_x_24) ;  /* 0x0000006000348947 */ /* 0x002fea0003800000 */
.L_x_132:
[----:B------:R-:W-:Y:S01]  /*1ac0*/  VIADD R9, R9, 0x1 ;  /* 0x0000000109097836 */ /* 0x000fe20000000000 */
[----:B------:R1:W-:Y:S04]  /*1ad0*/  SYNCS.ARRIVE.TRANS64.A1T0 RZ, [R0+URZ+0xd0], RZ ;  /* 0x0000d0ff00ff79a7 */ /* 0x0003e800081000ff */
[----:B------:R-:W-:-:S04]  /*1ae0*/  ISETP.NE.AND P0, PT, R9, 0x2, PT ;  /* 0x000000020900780c */ /* 0x000fc80003f05270 */
[----:B------:R-:W-:Y:S02]  /*1af0*/  SEL R9, R9, RZ, P0 ;  /* 0x000000ff09097207 */ /* 0x000fe40000000000 */
[----:B-1----:R-:W-:-:S04]  /*1b00*/  SEL R0, RZ, 0x1, P0 ;  /* 0x00000001ff007807 */ /* 0x002fc80000000000 */
[----:B------:R-:W-:-:S07]  /*1b10*/  LOP3.LUT R8, R8, R0, RZ, 0x3c, !PT ;  /* 0x0000000008087212 */ /* 0x000fce00078e3cff */
.L_x_23:
[----:B------:R-:W-:Y:S01]  /*1b20*/  ULEA UR4, UR6, UR13, 0x3 ;  /* 0x0000000d06047291 */ /* 0x000fe2000f8e18ff */
[----:B------:R-:W-:Y:S01]  /*1b30*/  SHF.L.U32 R0, R12, 0x1f, RZ ;  /* 0x0000001f0c007819 */ /* 0x000fe200000006ff */
[----:B------:R-:W-:Y:S02]  /*1b40*/  UISETP.GE.U32.AND UP0, UPT, UR47, 0x3f, UPT ;  /* 0x0000003f2f00788c */ /* 0x000fe4000bf06070 */
[----:B------:R-:W-:Y:S01]  /*1b50*/  ULEA UR11, UR25, UR46, 0x6 ;  /* 0x0000002e190b7291 */ /* 0x000fe2000f8e30ff */
[----:B------:R-:W-:-:S04]  /*1b60*/  UMOV UR7, URZ ;  /* 0x000000ff00077c82 */ /* 0x000fc80008000000 */
[----:B------:R1:W3:Y:S01]  /*1b70*/  SYNCS.PHASECHK.TRANS64.TRYWAIT P0, [UR4+0x18], R0 ;  /* 0x00001800ff0075a7 */ /* 0x0002e20008001104 */
[----:B------:R-:W-:-:S04]  /*1b80*/  ULEA.HI UR4, UR20, UR20, URZ, 0x1 ;  /* 0x0000001414047291 */ /* 0x000fc8000f8f08ff */
[----:B------:R-:W-:-:S04]  /*1b90*/  USHF.L.U32 UR4, UR4, 0x6, URZ ;  /* 0x0000000604047899 */ /* 0x000fc800080006ff */
[----:B------:R-:W-:-:S04]  /*1ba0*/  ULOP3.LUT UR35, UR4, 0xffffff80, URZ, 0xc0, !UPT ;  /* 0xffffff8004237892 */ /* 0x000fc8000f8ec0ff */
[----:B------:R-:W-:Y:S01]  /*1bb0*/  UIADD3 UR35, UPT, UPT, UR45, UR35, URZ ;  /* 0x000000232d237290 */ /* 0x000fe2000fffe0ff */
[----:B------:R-:W-:Y:S11]  /*1bc0*/  BRA.U !UP0, `(.L_x_25) ;  /* 0x0000000108c87547 */ /* 0x000ff6000b800000 */
[----:B------:R-:W-:Y:S01]  /*1bd0*/  UMOV UR16, UR43 ;  /* 0x0000002b00107c82 */ /* 0x000fe20008000000 */
[----:B------:R-:W-:Y:S01]  /*1be0*/  UMOV UR4, UR6 ;  /* 0x0000000600047c82 */ /* 0x000fe20008000000 */
[----:B------:R-:W-:-:S05]  /*1bf0*/  UMOV UR34, URZ ;  /* 0x000000ff00227c82 */ /* 0x000fca0008000000 */
.L_x_31:
[----:B------:R-:W-:Y:S01]  /*1c00*/  ULEA UR33, UR4, UR13, 0x3 ;  /* 0x0000000d04217291 */ /* 0x000fe2000f8e18ff */
[----:B------:R-:W-:Y:S01]  /*1c10*/  @P3 MOV R2, 0x3000 ;  /* 0x0000300000023802 */ /* 0x000fe20000000f00 */
[----:B-1-34-:R-:W-:Y:S10]  /*1c20*/  @P0 BRA `(.L_x_26) ;  /* 0x00000000000c0947 */ /* 0x01aff40003800000 */
[----:B------:R-:W-:-:S04]  /*1c30*/  SHF.L.U32 R3, R12, 0x1f, RZ ;  /* 0x0000001f0c037819 */ /* 0x000fc800000006ff */
[----:B------:R-:W3:Y:S02]  /*1c40*/  SYNCS.PHASECHK.TRANS64.TRYWAIT P0, [UR33+0x18], R3 ;  /* 0x00001803ff0075a7 */ /* 0x000ee40008001121 */
[----:B---3--:R-:W-:Y:S05]  /*1c50*/  @!P0 BRA `(.L_x_27) ;  /* 0x0000005c00e08947 */ /* 0x008fea0003800000 */
.L_x_26:
[----:B------:R3:W-:Y:S01]  /*1c60*/  @P3 SYNCS.ARRIVE.TRANS64 RZ, [UR33], R2 ;  /* 0x00000002ffff39a7 */ /* 0x0007e20008000021 */
[----:B------:R-:W-:Y:S02]  /*1c70*/  ULOP3.LUT UR5, UR21, 0x2, URZ, 0xfc, !UPT ;  /* 0x0000000215057892 */ /* 0x000fe4000f8efcff */
[----:B------:R-:W-:Y:S02]  /*1c80*/  UIADD3 UR16, UPT, UPT, UR16, 0x1, URZ ;  /* 0x0000000110107890 */ /* 0x000fe4000fffe0ff */
[----:B------:R-:W-:Y:S02]  /*1c90*/  UISETP.NE.AND UP0, UPT, UR5, 0x2, UPT ;  /* 0x000000020500788c */ /* 0x000fe4000bf05270 */
[----:B------:R-:W-:-:S07]  /*1ca0*/  UISETP.NE.AND UP2, UPT, UR16, 0x1, UPT ;  /* 0x000000011000788c */ /* 0x000fce000bf45270 */
[----:B------:R-:W-:Y:S05]  /*1cb0*/  BRA.U UP0, `(.L_x_28) ;  /* 0x0000000100047547 */ /* 0x000fea000b800000 */
[----:B--2---:R-:W-:Y:S05]  /*1cc0*/  BPT.TRAP 0x1 ;  /* 0x000000040000795c */ /* 0x004fea0000300000 */
.L_x_28:
[----:B------:R-:W-:Y:S04]  /*1cd0*/  BSSY.RECONVERGENT B0, `(.L_x_29) ;  /* 0x0000003000007945 */ /* 0x000fe80003800200 */
[----:B------:R-:W-:Y:S05]  /*1ce0*/  @!P2 BRA `(.L_x_30) ;  /* 0x000000000004a947 */ /* 0x000fea0003800000 */
[----:B--2---:R-:W-:Y:S05]  /*1cf0*/  BPT.TRAP 0x1 ;  /* 0x000000040000795c */ /* 0x004fea0000300000 */
.L_x_30:
[----:B--2---:R-:W-:Y:S05]  /*1d00*/  BSYNC.RECONVERGENT B0 ;  /* 0x0000000000007941 */ /* 0x004fea0003800200 */
.L_x_29:
[----:B------:R-:W-:Y:S02]  /*1d10*/  UIADD3 UR5, UPT, UPT, UR4, 0x1, URZ ;  /* 0x0000000104057890 */ /* 0x000fe4000fffe0ff */
[----:B------:R-:W-:Y:S02]  /*1d20*/  USHF.L.U32 UR8, UR4, 0xb, URZ ;  /* 0x0000000b04087899 */ /* 0x000fe400080006ff */
[----:B------:R-:W-:Y:S02]  /*1d30*/  UISETP.NE.AND UP0, UPT, UR5, 0x3, UPT ;  /* 0x000000030500788c */ /* 0x000fe4000bf05270 */
[----:B------:R-:W-:Y:S02]  /*1d40*/  ULOP3.LUT UR32, UR8, UR28, URZ, 0xfc, !UPT ;  /* 0x0000001c08207292 */ /* 0x000fe4000f8efcff */
[----:B------:R-:W-:Y:S02]  /*1d50*/  USEL UR7, URZ, 0x1, UP0 ;  /* 0x00000001ff077887 */ /* 0x000fe40008000000 */
[----:B------:R-:W-:-:S02]  /*1d60*/  USEL UR6, UR5, URZ, UP0 ;  /* 0x000000ff05067287 */ /* 0x000fc40008000000 */
[----:B------:R-:W-:Y:S02]  /*1d70*/  UIADD3 UR14, UP1, UPT, UR26, 0x80, URZ ;  /* 0x000000801a0e7890 */ /* 0x000fe4000ff3e0ff */
[----:B------:R-:W-:Y:S01]  /*1d80*/  ULEA UR5, UR6, UR13, 0x3 ;  /* 0x0000000d06057291 */ /* 0x000fe2000f8e18ff */
[----:B------:R-:W-:Y:S01]  /*1d90*/  LOP3.LUT R12, R12, UR7, RZ, 0x3c, !PT ;  /* 0x000000070c0c7c12 */ /* 0x000fe2000f8e3cff */
[----:B------:R-:W-:Y:S02]  /*1da0*/  ULEA UR32, UR32, UR13, 0x1 ;  /* 0x0000000d20207291 */ /* 0x000fe4000f8e08ff */
[----:B------:R-:W-:Y:S01]  /*1db0*/  UIADD3 UR4, UP0, UPT, UR26, 0x180, URZ ;  /* 0x000001801a047890 */ /* 0x000fe2000ff1e0ff */
[----:B-1----:R-:W-:Y:S01]  /*1dc0*/  SHF.L.U32 R0, R12, 0x1f, RZ ;  /* 0x0000001f0c007819 */ /* 0x002fe200000006ff */
[----:B------:R-:W-:Y:S02]  /*1dd0*/  ULOP3.LUT UR33, UR33, 0xfefffff8, URZ, 0xc0, !UPT ;  /* 0xfefffff821217892 */ /* 0x000fe4000f8ec0ff */
[----:B------:R-:W-:Y:S01]  /*1de0*/  UIADD3.X UR15, UPT, UPT, URZ, UR27, URZ, UP1, !UPT ;  /* 0x0000001bff0f7290 */ /* 0x000fe20008ffe4ff */
[----:B------:R4:W1:Y:S01]  /*1df0*/  SYNCS.PHASECHK.TRANS64.TRYWAIT P0, [UR5+0x18], R0 ;  /* 0x00001800ff0075a7 */ /* 0x0008620008001105 */
[----:B------:R-:W-:-:S02]  /*1e00*/  UIADD3 UR32, UPT, UPT, UR32, 0x3300, URZ ;  /* 0x0000330020207890 */ /* 0x000fc4000fffe0ff */
[----:B------:R-:W-:Y:S02]  /*1e10*/  UPRMT UR7, URZ, 0x5410, UR24 ;  /* 0x00005410ff077896 */ /* 0x000fe40008000018 */
[----:B------:R-:W-:Y:S02]  /*1e20*/  UIADD3 UR8, UPT, UPT, UR13, 0x6300, UR8 ;  /* 0x000063000d087890 */ /* 0x000fe4000fffe008 */
[----:B------:R-:W-:Y:S01]  /*1e30*/  UIADD3.X UR5, UPT, UPT, URZ, UR27, URZ, UP0, !UPT ;  /* 0x0000001bff057290 */ /* 0x000fe200087fe4ff */
[----:B------:R-:W-:Y:S01]  /*1e40*/  UMOV UR18, 0x0 ;  /* 0x0000000000127882 */ /* 0x000fe20000000000 */
[----:B------:R-:W-:Y:S01]  /*1e50*/  UMOV UR19, 0x10000000 ;  /* 0x1000000000137882 */ /* 0x000fe20000000000 */
[----:B------:R-:W-:Y:S01]  /*1e60*/  UMOV UR10, UR34 ;  /* 0x00000022000a7c82 */ /* 0x000fe20008000000 */
[----:B------:R-:W-:Y:S01]  /*1e70*/  UMOV UR12, UR36 ;  /* 0x00000024000c7c82 */ /* 0x000fe20008000000 */
[----:B------:R-:W-:Y:S01]  /*1e80*/  UMOV UR9, UR33 ;  /* 0x0000002100097c82 */ /* 0x000fe20008000000 */
[----:B------:R2:W-:Y:S03]  /*1e90*/  UTMALDG.3D.MULTICAST.2CTA [UR32], [UR14], UR7, desc[UR18] ;  /* 0x000012200e0073b4 */ /* 0x0005e60008211807 */
[----:B------:R3:W-:Y:S01]  /*1ea0*/  UTMALDG.3D.2CTA [UR8], [UR4], desc[UR18] ;  /* 0x00001208040075b4 */ /* 0x0007e20008211000 */
[----:B--2---:R-:W-:Y:S01]  /*1eb0*/  UIADD3 UR34, UPT, UPT, UR34, 0x20, URZ ;  /* 0x0000002022227890 */ /* 0x004fe2000fffe0ff */
[----:B------:R-:W-:Y:S01]  /*1ec0*/  UMOV UR7, UR29 ;  /* 0x0000001d00077c82 */ /* 0x000fe20008000000 */
[----:B---3--:R-:W-:Y:S01]  /*1ed0*/  UMOV UR4, UR6 ;  /* 0x0000000600047c82 */ /* 0x008fe20008000000 */
[----:B------:R-:W-:Y:S09]  /*1ee0*/  BRA.U UP2, `(.L_x_31) ;  /* 0xfffffffd02447547 */ /* 0x000ff2000b83ffff */
.L_x_25:
[----:B------:R-:W-:Y:S01]  /*1ef0*/  ULEA UR4, UR6, UR13, 0x3 ;  /* 0x0000000d06047291 */ /* 0x000fe2000f8e18ff */
[----:B-1--4-:R-:W-:Y:S01]  /*1f00*/  SHF.L.U32 R0, R12, 0x1f, RZ ;  /* 0x0000001f0c007819 */ /* 0x012fe200000006ff */
[----:B------:R-:W-:Y:S01]  /*1f10*/  @!P1 SYNCS.ARRIVE.TRANS64.A1T0 RZ, [UR13+0x68], RZ ;  /* 0x000068ffffff99a7 */ /* 0x000fe2000810000d */
[----:B------:R-:W-:-:S06]  /*1f20*/  UISETP.GT.AND UP0, UPT, UR41, UR40, UPT ;  /* 0x000000282900728c */ /* 0x000fcc000bf04270 */
[----:B---3--:R1:W3:Y:S03]  /*1f30*/  SYNCS.PHASECHK.TRANS64.TRYWAIT P0, [UR4+0x18], R0 ;  /* 0x00001800ff0075a7 */ /* 0x0082e60008001104 */
[----:B------:R-:W-:Y:S05]  /*1f40*/  BRA.U !UP0, `(.L_x_32) ;  /* 0x0000000108c07547 */ /* 0x000fea000b800000 */
[----:B------:R-:W-:Y:S01]  /*1f50*/  UIADD3 UR25, UPT, UPT, UR44, UR7, URZ ;  /* 0x000000072c197290 */ /* 0x000fe2000fffe0ff */
[----:B------:R-:W-:-:S11]  /*1f60*/  UMOV UR4, UR6 ;  /* 0x0000000600047c82 */ /* 0x000fd60008000000 */
.L_x_38:
[----:B------:R-:W-:Y:S01]  /*1f70*/  ULEA UR17, UR4, UR13, 0x3 ;  /* 0x0000000d04117291 */ /* 0x000fe2000f8e18ff */
[----:B---3--:R-:W-:Y:S01]  /*1f80*/  @P3 MOV R2, 0x3000 ;  /* 0x0000300000023802 */ /* 0x008fe20000000f00 */
[----:B-1-3--:R-:W-:Y:S10]  /*1f90*/  @P0 BRA `(.L_x_33) ;  /* 0x00000000000c0947 */ /* 0x00aff40003800000 */
[----:B------:R-:W-:-:S04]  /*1fa0*/  SHF.L.U32 R3, R12, 0x1f, RZ ;  /* 0x0000001f0c037819 */ /* 0x000fc800000006ff */
[----:B------:R-:W3:Y:S02]  /*1fb0*/  SYNCS.PHASECHK.TRANS64.TRYWAIT P0, [UR17+0x18], R3 ;  /* 0x00001803ff0075a7 */ /* 0x000ee40008001111 */
[----:B---3--:R-:W-:Y:S05]  /*1fc0*/  @!P0 BRA `(.L_x_34) ;  /* 0x0000005c001c8947 */ /* 0x008fea0003800000 */
.L_x_33:
[----:B------:R3:W-:Y:S01]  /*1fd0*/  @P3 SYNCS.ARRIVE.TRANS64 RZ, [UR17], R2 ;  /* 0x00000002ffff39a7 */ /* 0x0007e20008000011 */
[----:B------:R-:W-:-:S04]  /*1fe0*/  ULOP3.LUT UR5, UR21, 0x2, URZ, 0xfc, !UPT ;  /* 0x0000000215057892 */ /* 0x000fc8000f8efcff */
[----:B------:R-:W-:-:S09]  /*1ff0*/  UISETP.NE.AND UP0, UPT, UR5, 0x2, UPT ;  /* 0x000000020500788c */ /* 0x000fd2000bf05270 */
[----:B------:R-:W-:Y:S05]  /*2000*/  BRA.U UP0, `(.L_x_35) ;  /* 0x0000000100047547 */ /* 0x000fea000b800000 */
[----:B--2---:R-:W-:Y:S05]  /*2010*/  BPT.TRAP 0x1 ;  /* 0x000000040000795c */ /* 0x004fea0000300000 */
.L_x_35:
[----:B------:R-:W-:Y:S04]  /*2020*/  BSSY.RECONVERGENT B0, `(.L_x_36) ;  /* 0x0000003000007945 */ /* 0x000fe80003800200 */
[----:B------:R-:W-:Y:S05]  /*2030*/  @!P2 BRA `(.L_x_37) ;  /* 0x000000000004a947 */ /* 0x000fea0003800000 */
[----:B--2---:R-:W-:Y:S05]  /*2040*/  BPT.TRAP 0x1 ;  /* 0x000000040000795c */ /* 0x004fea0000300000 */
.L_x_37:
[----:B--2---:R-:W-:Y:S05]  /*2050*/  BSYNC.RECONVERGENT B0 ;  /* 0x0000000000007941 */ /* 0x004fea0003800200 */
.L_x_36:
[----:B------:R-:W-:Y:S02]  /*2060*/  UIADD3 UR5, UPT, UPT, UR4, 0x1, URZ ;  /* 0x0000000104057890 */ /* 0x000fe4000fffe0ff */
[----:B------:R-:W-:Y:S02]  /*2070*/  UIADD3 UR14, UP1, UPT, UR26, 0x80, URZ ;  /* 0x000000801a0e7890 */ /* 0x000fe4000ff3e0ff */
[----:B------:R-:W-:Y:S02]  /*2080*/  UISETP.NE.AND UP0, UPT, UR5, 0x3, UPT ;  /* 0x000000030500788c */ /* 0x000fe4000bf05270 */
[----:B------:R-:W-:Y:S02]  /*2090*/  ULEA UR16, UR4, UR30, 0xc ;  /* 0x0000001e04107291 */ /* 0x000fe4000f8e60ff */
[----:B------:R-:W-:Y:S02]  /*20a0*/  USEL UR8, URZ, 0x1, UP0 ;  /* 0x00000001ff087887 */ /* 0x000fe40008000000 */
[----:B------:R-:W-:-:S02]  /*20b0*/  USEL UR6, UR5, URZ, UP0 ;  /* 0x000000ff05067287 */ /* 0x000fc40008000000 */
[----:B------:R-:W-:Y:S02]  /*20c0*/  UIADD3 UR22, UP0, UPT, UR26, 0x180, URZ ;  /* 0x000001801a167890 */ /* 0x000fe4000ff1e0ff */
[----:B------:R-:W-:Y:S01]  /*20d0*/  LOP3.LUT R12, R12, UR8, RZ, 0x3c, !PT ;  /* 0x000000080c0c7c12 */ /* 0x000fe2000f8e3cff */
[----:B------:R-:W-:Y:S02]  /*20e0*/  ULEA UR8, UR4, UR13, 0xb ;  /* 0x0000000d04087291 */ /* 0x000fe4000f8e58ff */
[----:B------:R-:W-:Y:S01]  /*20f0*/  ULEA UR5, UR6, UR13, 0x3 ;  /* 0x0000000d06057291 */ /* 0x000fe2000f8e18ff */
[----:B-1----:R-:W-:Y:S01]  /*2100*/  SHF.L.U32 R0, R12, 0x1f, RZ ;  /* 0x0000001f0c007819 */ /* 0x002fe200000006ff */
[----:B------:R-:W-:Y:S02]  /*2110*/  USHF.L.U32 UR18, UR7, 0x5, URZ ;  /* 0x0000000507127899 */ /* 0x000fe400080006ff */
[----:B------:R-:W-:Y:S02]  /*2120*/  ULOP3.LUT UR17, UR17, 0xfefffff8, URZ, 0xc0, !UPT ;  /* 0xfefffff811117892 */ /* 0x000fe4000f8ec0ff */
[----:B------:R-:W-:-:S02]  /*2130*/  UIADD3.X UR15, UPT, UPT, URZ, UR27, URZ, UP1, !UPT ;  /* 0x0000001bff0f7290 */ /* 0x000fc40008ffe4ff */
[----:B------:R-:W-:Y:S01]  /*2140*/  UPRMT UR4, URZ, 0x5410, UR24 ;  /* 0x00005410ff047896 */ /* 0x000fe20008000018 */
[----:B------:R4:W1:Y:S01]  /*2150*/  SYNCS.PHASECHK.TRANS64.TRYWAIT P0, [UR5+0x18], R0 ;  /* 0x00001800ff0075a7 */ /* 0x0008620008001105 */
[----:B------:R-:W-:Y:S02]  /*2160*/  UIADD3 UR8, UPT, UPT, UR8, 0x6300, URZ ;  /* 0x0000630008087890 */ /* 0x000fe4000fffe0ff */
[----:B------:R-:W-:Y:S01]  /*2170*/  UIADD3.X UR23, UPT, UPT, URZ, UR27, URZ, UP0, !UPT ;  /* 0x0000001bff177290 */ /* 0x000fe200087fe4ff */
[----:B------:R-:W-:Y:S01]  /*2180*/  UMOV UR32, 0x0 ;  /* 0x0000000000207882 */ /* 0x000fe20000000000 */
[----:B------:R-:W-:Y:S01]  /*2190*/  UMOV UR33, 0x10000000 ;  /* 0x1000000000217882 */ /* 0x000fe20000000000 */
[----:B------:R-:W-:Y:S01]  /*21a0*/  UMOV UR19, UR35 ;  /* 0x0000002300137c82 */ /* 0x000fe20008000000 */
[----:B------:R-:W-:Y:S01]  /*21b0*/  UMOV UR20, UR36 ;  /* 0x0000002400147c82 */ /* 0x000fe20008000000 */
[----:B------:R-:W-:Y:S01]  /*21c0*/  UMOV UR12, UR36 ;  /* 0x00000024000c7c82 */ /* 0x000fe20008000000 */
[----:B------:R-:W-:Y:S01]  /*21d0*/  UMOV UR9, UR17 ;  /* 0x0000001100097c82 */ /* 0x000fe20008000000 */
[----:B------:R-:W-:Y:S01]  /*21e0*/  UMOV UR10, UR18 ;  /* 0x00000012000a7c82 */ /* 0x000fe20008000000 */
[----:B------:R2:W-:Y:S01]  /*21f0*/  UTMALDG.3D.MULTICAST.2CTA [UR16], [UR14], UR4, desc[UR32] ;  /* 0x000020100e0073b4 */ /* 0x0005e20008211804 */
[----:B------:R-:W-:-:S04]  /*2200*/  UIADD3 UR7, UPT, UPT, UR7, 0x1, URZ ;  /* 0x0000000107077890 */ /* 0x000fc8000fffe0ff */
[----:B------:R-:W-:Y:S01]  /*2210*/  UISETP.NE.AND UP0, UPT, UR7, UR25, UPT ;  /* 0x000000190700728c */ /* 0x000fe2000bf05270 */
[----:B------:R4:W-:Y:S01]  /*2220*/  UTMALDG.3D.2CTA [UR8], [UR22], desc[UR32] ;  /* 0x00002008160075b4 */ /* 0x0009e20008211000 */
[----:B--2---:R-:W-:-:S07]  /*2230*/  UMOV UR4, UR6 ;  /* 0x0000000600047c82 */ /* 0x004fce0008000000 */
[----:B----4-:R-:W-:Y:S05]  /*2240*/  BRA.U UP0, `(.L_x_38) ;  /* 0xfffffffd00487547 */ /* 0x010fea000b83ffff */
.L_x_32:
[C---:B------:R-:W-:Y:S01]  /*2250*/  LEA R3, R11.reuse, UR13, 0x3 ;  /* 0x0000000d0b037c11 */ /* 0x040fe2000f8e18ff */
[----:B------:R-:W-:Y:S01]  /*2260*/  NOP ;  /* 0x0000000000007918 */ /* 0x000fe20000000000 */
[----:B-1----:R-:W-:Y:S02]  /*2270*/  SHF.L.U32 R0, R10, 0x1f, RZ ;  /* 0x0000001f0a007819 */ /* 0x002fe400000006ff */
[----:B------:R-:W-:Y:S02]  /*2280*/  LEA R4, R11, UR13, 0x4 ;  /* 0x0000000d0b047c11 */ /* 0x000fe4000f8e20ff */
[----:B---3--:R-:W1:Y:S02]  /*2290*/  SYNCS.PHASECHK.TRANS64.TRYWAIT P0, [R3+URZ+0x70], R0 ;  /* 0x00007000030075a7 */ /* 0x008e6400080011ff */
[----:B-1----:R-:W-:Y:S05]  /*22a0*/  @!P0 BRA `(.L_x_39) ;  /* 0x00000058007c8947 */ /* 0x002fea0003800000 */
.L_x_135:
[----:B------:R-:W3:Y:S01]  /*22b0*/  LDS.128 R4, [R4+0x100] ;  /* 0x0001000004047984 */ /* 0x000ee20000000c00 */
[----:B------:R-:W-:Y:S01]  /*22c0*/  UISETP.GE.AND UP0, UPT, UR42, 0x1, UPT ;  /* 0x000000012a00788c */ /* 0x000fe2000bf06270 */
[----:B------:R-:W-:Y:S01]  /*22d0*/  @!PT LDS RZ, [RZ] ;  /* 0x00000000fffff984 */ /* 0x000fe20000000800 */
[----:B------:R-:W-:Y:S01]  /*22e0*/  @!PT LDS RZ, [RZ] ;  /* 0x00000000fffff984 */ /* 0x000fe20000000800 */
[----:B------:R-:W-:Y:S01]  /*22f0*/  @!PT LDS RZ, [RZ] ;  /* 0x00000000fffff984 */ /* 0x000fe20000000800 */
[----:B------:R-:W-:Y:S01]  /*2300*/  @!PT LDS RZ, [RZ] ;  /* 0x00000000fffff984 */ /* 0x000fe20000000800 */
[----:B------:R4:W-:Y:S06]  /*2310*/  MEMBAR.ALL.CTA ;  /* 0x0000000000007992 */ /* 0x0009ec0000008000 */
[----:B----4-:R-:W4:Y:S01]  /*2320*/  FENCE.VIEW.ASYNC.S ;  /* 0x00000000000073c6 */ /* 0x010f220000000000 */
[----:B---3--:R-:W-:-:S13]  /*2330*/  LOP3.LUT P0, RZ, R6, 0x1, RZ, 0xc0, !PT ;  /* 0x0000000106ff7812 */ /* 0x008fda000780c0ff */
[----:B----4-:R-:W-:Y:S01]  /*2340*/  VOTEU.ANY UP1, P0 ;  /* 0x0000000000ff7886 */ /* 0x010fe20000020100 */
[----:B------:R-:W-:-:S13]  /*2350*/  PLOP3.LUT P0, PT, PT, PT, UP1, 0x80, 0x8 ;  /* 0x000000000008781c */ /* 0x000fda0003f0f018 */
[----:B-1----:R-:W-:Y:S02]  /*2360*/  @P0 LOP3.LUT R0, R5, 0xffff, RZ, 0xc0, !PT ;  /* 0x0000ffff05000812 */ /* 0x002fe400078ec0ff */
[----:B------:R-:W-:Y:S02]  /*2370*/  @P0 MOV R2, R4 ;  /* 0x0000000400020202 */ /* 0x000fe40000000f00 */
[----:B------:R-:W-:Y:S01]  /*2380*/  @P0 R2UR UR5, R0 ;  /* 0x00000000000502ca */ /* 0x000fe200000e0000 */
[----:B------:R-:W-:Y:S01]  /*2390*/  VIADD R0, R3, 0x80 ;  /* 0x0000008003007836 */ /* 0x000fe20000000000 */
[----:B------:R-:W-:Y:S02]  /*23a0*/  @P0 SHF.R.U32.HI R4, RZ, 0x10, R5 ;  /* 0x00000010ff040819 */ /* 0x000fe40000011605 */
[----:B------:R-:W-:Y:S02]  /*23b0*/  @P0 R2UR UR7, R2 ;  /* 0x00000000020702ca */ /* 0x000fe400000e0000 */
[----:B------:R-:W-:-:S02]  /*23c0*/  PRMT R0, RZ, 0x654, R0 ;  /* 0x00000654ff007816 */ /* 0x000fc40000000000 */
[----:B------:R-:W-:Y:S02]  /*23d0*/  @P0 R2UR UR4, R4 ;  /* 0x00000000040402ca */ /* 0x000fe400000e0000 */
[----:B------:R1:W-:Y:S03]  /*23e0*/  SYNCS.ARRIVE.TRANS64.RED.A1T0 RZ, [R0+URZ], RZ ;  /* 0x000000ff00ff79a7 */ /* 0x0003e600081004ff */
[----:B------:R-:W-:-:S04]  /*23f0*/  @UP1 UMOV UR31, UR5 ;  /* 0x00000005001f1c82 */ /* 0x000fc80008000000 */
[----:B------:R-:W-:-:S04]  /*2400*/  @UP1 UMOV UR37, UR7 ;  /* 0x0000000700251c82 */ /* 0x000fc80008000000 */
[----:B------:R-:W-:Y:S01]  /*2410*/  @UP1 UMOV UR36, UR4 ;  /* 0x0000000400241c82 */ /* 0x000fe20008000000 */
[----:B------:R-:W-:Y:S05]  /*2420*/  BRA.U !UP0, `(.L_x_40) ;  /* 0x0000000108d47547 */ /* 0x000fea000b800000 */
[----:B------:R-:W2:Y:S01]  /*2430*/  LDCU.128 UR16, c[0x0][0xb10] ;  /* 0x00016200ff1077ac */ /* 0x000ea20008000c00 */
[----:B------:R-:W3:Y:S01]  /*2440*/  LDCU UR12, c[0x0][0xb20] ;  /* 0x00016400ff0c77ac */ /* 0x000ee20008000800 */
[----:B------:R-:W4:Y:S01]  /*2450*/  LDCU UR20, c[0x0][0xb0c] ;  /* 0x00016180ff1477ac */ /* 0x000f220008000800 */
[----:B------:R-:W1:Y:S01]  /*2460*/  LDCU.64 UR8, c[0x0][0xb28] ;  /* 0x00016500ff0877ac */ /* 0x000e620008000a00 */
[----:B------:R-:W-:Y:S02]  /*2470*/  UISETP.NE.AND UP3, UPT, UR42, 0x1, UPT ;  /* 0x000000012a00788c */ /* 0x000fe4000bf65270 */
[----:B--2---:R-:W-:Y:S02]  /*2480*/  UIMAD.WIDE.U32 UR10, UR38, UR19, URZ ;  /* 0x00000013260a72a5 */ /* 0x004fe4000f8e00ff */
[----:B------:R-:W-:Y:S02]  /*2490*/  UIMAD.WIDE.U32 UR4, UR39, UR16, URZ ;  /* 0x00000010270472a5 */ /* 0x000fe4000f8e00ff */
[----:B------:R-:W-:-:S02]  /*24a0*/  UISETP.NE.AND UP0, UPT, UR18, 0x1, UPT ;  /* 0x000000011200788c */ /* 0x000fc4000bf05270 */
[----:B------:R-:W-:Y:S01]  /*24b0*/  UIMAD.WIDE.U32 UR22, UR31, UR19, URZ ;  /* 0x000000131f1672a5 */ /* 0x000fe2000f8e00ff */
[----:B------:R-:W-:Y:S02]  /*24c0*/  UMOV UR10, UR11 ;  /* 0x0000000b000a7c82 */ /* 0x000fe40008000000 */
[----:B------:R-:W-:Y:S01]  /*24d0*/  UMOV UR4, UR5 ;  /* 0x0000000500047c82 */ /* 0x000fe20008000000 */
[----:B---3--:R-:W-:Y:S02]  /*24e0*/  USHF.R.U32.HI UR10, URZ, UR12, UR10 ;  /* 0x0000000cff0a7299 */ /* 0x008fe4000801160a */
[----:B----4-:R-:W-:Y:S02]  /*24f0*/  UISETP.NE.AND UP2, UPT, UR20, 0x1, UPT ;  /* 0x000000011400788c */ /* 0x010fe4000bf45270 */
[----:B------:R-:W-:Y:S02]  /*2500*/  USHF.R.U32.HI UR4, URZ, UR17, UR4 ;  /* 0x00000011ff047299 */ /* 0x000fe40008011604 */
[----:B------:R-:W-:-:S02]  /*2510*/  USEL UR5, UR38, UR10, !UP0 ;  /* 0x0000000a26057287 */ /* 0x000fc4000c000000 */
[----:B------:R-:W-:Y:S02]  /*2520*/  USEL UR7, UR39, UR4, !UP2 ;  /* 0x0000000427077287 */ /* 0x000fe4000d000000 */
[----:B-1----:R-:W-:Y:S01]  /*2530*/  UIMAD.WIDE.U32 UR10, UR5, UR8, URZ ;  /* 0x00000008050a72a5 */ /* 0x002fe2000f8e00ff */
[----:B------:R-:W-:Y:S01]  /*2540*/  UMOV UR4, UR23 ;  /* 0x0000001700047c82 */ /* 0x000fe20008000000 */
[----:B------:R-:W-:Y:S02]  /*2550*/  UIMAD.WIDE.U32 UR14, UR37, UR16, URZ ;  /* 0x00000010250e72a5 */ /* 0x000fe4000f8e00ff */
[----:B------:R-:W-:-:S03]  /*2560*/  UIMAD.WIDE.U32 UR22, UR7, UR8, URZ ;  /* 0x00000008071672a5 */ /* 0x000fc6000f8e00ff */
[----:B------:R-:W-:Y:S01]  /*2570*/  UMOV UR10, UR11 ;  /* 0x0000000b000a7c82 */ /* 0x000fe20008000000 */
[----:B------:R-:W-:Y:S02]  /*2580*/  USHF.R.U32.HI UR4, URZ, UR12, UR4 ;  /* 0x0000000cff047299 */ /* 0x000fe40008011604 */
[----:B------:R-:W-:Y:S01]  /*2590*/  @UP3 USHF.R.U32.HI UR5, URZ, UR9, UR10 ;  /* 0x00000009ff053299 */ /* 0x000fe2000801160a */
[----:B------:R-:W-:Y:S01]  /*25a0*/  UMOV UR14, UR15 ;  /* 0x0000000f000e7c82 */ /* 0x000fe20008000000 */
[----:B------:R-:W-:Y:S01]  /*25b0*/  UMOV UR22, UR23 ;  /* 0x0000001700167c82 */ /* 0x000fe20008000000 */
[----:B------:R-:W-:Y:S02]  /*25c0*/  USHF.R.U32.HI UR17, URZ, UR17, UR14 ;  /* 0x00000011ff117299 */ /* 0x000fe4000801160e */
[----:B------:R-:W-:Y:S02]  /*25d0*/  USEL UR4, UR31, UR4, !UP0 ;  /* 0x000000041f047287 */ /* 0x000fe4000c000000 */
[----:B------:R-:W-:-:S02]  /*25e0*/  @UP3 USHF.R.U32.HI UR7, URZ, UR9, UR22 ;  /* 0x00000009ff073299 */ /* 0x000fc40008011616 */
[----:B------:R-:W-:Y:S02]  /*25f0*/  UIMAD UR10, UR42, UR5, URZ ;  /* 0x000000052a0a72a4 */ /* 0x000fe4000f8e02ff */
[----:B------:R-:W-:Y:S02]  /*2600*/  USEL UR5, UR37, UR17, !UP2 ;  /* 0x0000001125057287 */ /* 0x000fe4000d000000 */
[----:B------:R-:W-:Y:S02]  /*2610*/  UIMAD UR12, UR42, UR7, URZ ;  /* 0x000000072a0c72a4 */ /* 0x000fe4000f8e02ff */
[----:B------:R-:W-:Y:S02]  /*2620*/  UISETP.GE.AND UP0, UPT, UR4, UR10, UPT ;  /* 0x0000000a0400728c */ /* 0x000fe4000bf06270 */
[----:B------:R-:W-:Y:S02]  /*2630*/  UIMAD.WIDE.U32 UR10, UR4, UR8, URZ ;  /* 0x00000008040a72a5 */ /* 0x000fe4000f8e00ff */
[----:B------:R-:W-:-:S02]  /*2640*/  UISETP.GE.OR UP0, UPT, UR5, UR12, UP0 ;  /* 0x0000000c0500728c */ /* 0x000fc40008706670 */
[----:B------:R-:W-:Y:S02]  /*2650*/  UIMAD.WIDE.U32 UR14, UR5, UR8, URZ ;  /* 0x00000008050e72a5 */ /* 0x000fe4000f8e00ff */
[----:B------:R-:W-:Y:S01]  /*2660*/  UIADD3 UR12, UPT, UPT, -UR5, URZ, URZ ;  /* 0x000000ff050c7290 */ /* 0x000fe2000fffe1ff */
[----:B------:R-:W-:Y:S01]  /*2670*/  UMOV UR10, UR11 ;  /* 0x0000000b000a7c82 */ /* 0x000fe20008000000 */
[----:B------:R-:W-:Y:S02]  /*2680*/  UIADD3 UR11, UPT, UPT, -UR4, URZ, URZ ;  /* 0x000000ff040b7290 */ /* 0x000fe4000fffe1ff */
[----:B------:R-:W-:-:S03]  /*2690*/  USHF.R.U32.HI UR10, URZ, UR9, UR10 ;  /* 0x00000009ff0a7299 */ /* 0x000fc6000801160a */
[----:B------:R-:W-:Y:S01]  /*26a0*/  @!UP0 UMOV UR8, UR15 ;  /* 0x0000000f00088c82 */ /* 0x000fe20008000000 */
[----:B------:R-:W-:Y:S02]  /*26b0*/  UIMAD UR11, UR18, UR11, UR31 ;  /* 0x0000000b120b72a4 */ /* 0x000fe4000f8e021f */
[----:B------:R-:W-:Y:S02]  /*26c0*/  USEL UR10, UR4, UR10, !UP3 ;  /* 0x0000000a040a7287 */ /* 0x000fe4000d800000 */
[----:B------:R-:W-:Y:S02]  /*26d0*/  @!UP0 USHF.R.U32.HI UR8, URZ, UR9, UR8 ;  /* 0x00000009ff088299 */ /* 0x000fe40008011608 */
[----:B------:R-:W-:Y:S02]  /*26e0*/  UIADD3 UR9, UPT, UPT, -UR10, URZ, URZ ;  /* 0x000000ff0a097290 */ /* 0x000fe4000fffe1ff */
[----:B------:R-:W-:Y:S02]  /*26f0*/  @!UP0 USEL UR8, UR5, UR8, !UP3 ;  /* 0x0000000805088287 */ /* 0x000fe4000d800000 */
[----:B------:R-:W-:-:S02]  /*2700*/  UIMAD UR9, UR42, UR9, UR4 ;  /* 0x000000092a0972a4 */ /* 0x000fc4000f8e0204 */
[----:B------:R-:W-:Y:S02]  /*2710*/  @!UP0 UIADD3 UR10, UPT, UPT, UR10, -UR8, URZ ;  /* 0x800000080a0a8290 */ /* 0x000fe4000fffe0ff */
[----:B------:R-:W-:Y:S02]  /*2720*/  @!UP0 UIMAD UR8, UR9, UR7, UR8 ;  /* 0x00000007090882a4 */ /* 0x000fe4000f8e0208 */
[----:B------:R-:W-:Y:S02]  /*2730*/  @!UP0 UIMAD UR4, UR42, UR10, UR5 ;  /* 0x0000000a2a0482a4 */ /* 0x000fe4000f8e0205 */
[----:B------:R-:W-:Y:S02]  /*2740*/  UIMAD UR7, UR20, UR12, UR37 ;  /* 0x0000000c140772a4 */ /* 0x000fe4000f8e0225 */
[----:B------:R-:W-:Y:S01]  /*2750*/  UIMAD UR31, UR4, UR18, UR11 ;  /* 0x00000012041f72a4 */ /* 0x000fe2000f8e020b */
[----:B------:R-:W-:Y:S02]  /*2760*/  @!UP0 UMOV UR5, UR8 ;  /* 0x0000000800058c82 */ /* 0x000fe40008000000 */
[----:B------:R-:W-:-:S12]  /*2770*/  UIMAD UR37, UR5, UR20, UR7 ;  /* 0x00000014052572a4 */ /* 0x000fd8000f8e0207 */
.L_x_40:
[----:B------:R-:W3:Y:S02]  /*2780*/  LDCU UR4, c[0x0][0xb30] ;  /* 0x00016600ff0477ac */ /* 0x000ee40008000800 */
[----:B---3--:R-:W-:-:S09]  /*2790*/  UISETP.NE.AND UP0, UPT, UR4, 0x1, UPT ;  /* 0x000000010400788c */ /* 0x008fd2000bf05270 */
[----:B------:R-:W-:Y:S05]  /*27a0*/  BRA.U UP0, `(.L_x_41) ;  /* 0x0000000100447547 */ /* 0x000fea000b800000 */
[----:B------:R-:W3:Y:S01]  /*27b0*/  LDCU.128 UR16, c[0x0][0xb10] ;  /* 0x00016200ff1077ac */ /* 0x000ee20008000c00 */
[----:B------:R-:W4:Y:S01]  /*27c0*/  LDCU UR10, c[0x0][0xb0c] ;  /* 0x00016180ff0a77ac */ /* 0x000f220008000800 */
[----:B------:R-:W1:Y:S01]  /*27d0*/  LDCU UR7, c[0x0][0xb20] ;  /* 0x00016400ff0777ac */ /* 0x000e620008000800 */
[----:B---3--:R-:W-:Y:S02]  /*27e0*/  UIMAD.WIDE.U32 UR8, UR37, UR16, URZ ;  /* 0x00000010250872a5 */ /* 0x008fe4000f8e00ff */
[----:B------:R-:W-:Y:S02]  /*27f0*/  UIMAD.WIDE.U32 UR4, UR31, UR19, URZ ;  /* 0x000000131f0472a5 */ /* 0x000fe4000f8e00ff */
[----:B----4-:R-:W-:Y:S02]  /*2800*/  UISETP.NE.AND UP2, UPT, UR10, 0x1, UPT ;  /* 0x000000010a00788c */ /* 0x010fe4000bf45270 */
[----:B------:R-:W-:Y:S01]  /*2810*/  UISETP.NE.AND UP0, UPT, UR18, 0x1, UPT ;  /* 0x000000011200788c */ /* 0x000fe2000bf05270 */
[----:B------:R-:W-:-:S02]  /*2820*/  UMOV UR8, UR9 ;  /* 0x0000000900087c82 */ /* 0x000fc40008000000 */
[----:B------:R-:W-:Y:S01]  /*2830*/  UMOV UR4, UR5 ;  /* 0x0000000500047c82 */ /* 0x000fe20008000000 */
[----:B------:R-:W-:Y:S02]  /*2840*/  USHF.R.U32.HI UR17, URZ, UR17, UR8 ;  /* 0x00000011ff117299 */ /* 0x000fe40008011608 */
[----:B-1----:R-:W-:Y:S02]  /*2850*/  USHF.R.U32.HI UR4, URZ, UR7, UR4 ;  /* 0x00000007ff047299 */ /* 0x002fe40008011604 */
[----:B------:R-:W-:Y:S02]  /*2860*/  USEL UR5, UR37, UR17, !UP2 ;  /* 0x0000001125057287 */ /* 0x000fe4000d000000 */
[----:B------:R-:W-:-:S04]  /*2870*/  USEL UR4, UR31, UR4, !UP0 ;  /* 0x000000041f047287 */ /* 0x000fc8000c000000 */
[----:B------:R-:W-:Y:S02]  /*2880*/  UIADD3 UR7, UPT, UPT, UR5, -UR4, URZ ;  /* 0x8000000405077290 */ /* 0x000fe4000fffe0ff */
[----:B------:R-:W-:Y:S02]  /*2890*/  UIADD3 UR4, UPT, UPT, -UR5, UR4, URZ ;  /* 0x0000000405047290 */ /* 0x000fe4000fffe1ff */
[----:B------:R-:W-:Y:S02]  /*28a0*/  UIMAD UR31, UR7, UR18, UR31 ;  /* 0x00000012071f72a4 */ /* 0x000fe4000f8e021f */
[----:B------:R-:W-:-:S12]  /*28b0*/  UIMAD UR37, UR4, UR10, UR37 ;  /* 0x0000000a042572a4 */ /* 0x000fd8000f8e0225 */
.L_x_41:
[----:B------:R-:W-:Y:S01]  /*28c0*/  VIADD R11, R11, 0x1 ;  /* 0x000000010b0b7836 */ /* 0x000fe20000000000 */
[----:B------:R-:W-:Y:S02]  /*28d0*/  R2UR UR5, R51 ;  /* 0x00000000330572ca */ /* 0x000fe400000e0000 */
[----:B------:R-:W-:Y:S02]  /*28e0*/  R2UR UR4, R50 ;  /* 0x00000000320472ca */ /* 0x000fe400000e0000 */
[C---:B------:R-:W-:Y:S02]  /*28f0*/  ISETP.NE.AND P0, PT, R11.reuse, 0x2, PT ;  /* 0x000000020b00780c */ /* 0x040fe40003f05270 */
[----:B------:R-:W-:Y:S02]  /*2900*/  PLOP3.LUT P1, PT, PT, PT, PT, 0x80, 0x8 ;  /* 0x000000000008781c */ /* 0x000fe40003f2f070 */
[----:B-1----:R-:W-:Y:S02]  /*2910*/  SEL R0, RZ, 0x1, P0 ;  /* 0x00000001ff007807 */ /* 0x002fe40000000000 */
[----:B------:R-:W-:-:S02]  /*2920*/  SEL R11, R11, RZ, P0 ;  /* 0x000000ff0b0b7207 */ /* 0x000fc40000000000 */
[----:B------:R-:W-:Y:S01]  /*2930*/  LOP3.LUT R10, R10, R0, RZ, 0x3c, !PT ;  /* 0x000000000a0a7212 */ /* 0x000fe200078e3cff */
[----:B------:R-:W-:Y:S02]  /*2940*/  UIADD3 UR20, UPT, UPT, UR37, UR5, URZ ;  /* 0x0000000525147290 */ /* 0x000fe4000fffe0ff */
[----:B------:R-:W-:Y:S01]  /*2950*/  UIADD3 UR25, UPT, UPT, UR31, UR4, URZ ;  /* 0x000000041f197290 */ /* 0x000fe2000fffe0ff */
[----:B------:R-:W-:Y:S11]  /*2960*/  BRA.U UP1, `(.L_x_42) ;  /* 0xfffffff101387547 */ /* 0x000ff6000b83ffff */
[----:B------:R-:W-:Y:S01]  /*2970*/  UIADD3 UR13, UPT, UPT, UR13, 0x18, URZ ;  /* 0x000000180d0d7890 */ /* 0x000fe2000fffe0ff */
[----:B------:R-:W-:-:S03]  /*2980*/  SHF.L.U32 R2, R12, 0x1f, RZ ;  /* 0x0000001f0c027819 */ /* 0x000fc600000006ff */
[----:B------:R-:W-:-:S09]  /*2990*/  ULEA UR4, UR6, UR13, 0x3 ;  /* 0x0000000d06047291 */ /* 0x000fd2000f8e18ff */
[----:B------:R-:W1:Y:S02]  /*29a0*/  SYNCS.PHASECHK.TRANS64.TRYWAIT P0, [UR4], R2 ;  /* 0x00000002ff0075a7 */ /* 0x000e640008001104 */
[----:B-1----:R-:W-:Y:S05]  /*29b0*/  @!P0 BRA `(.L_x_43) ;  /* 0x0000005000cc8947 */ /* 0x002fea0003800000 */
.L_x_137:
[----:B------:R-:W-:-:S04]  /*29c0*/  UIADD3 UR4, UPT, UPT, UR6, 0x1, URZ ;  /* 0x0000000106047890 */ /* 0x000fc8000fffe0ff */
[----:B------:R-:W-:-:S04]  /*29d0*/  UISETP.NE.AND UP0, UPT, UR4, 0x3, UPT ;  /* 0x000000030400788c */ /* 0x000fc8000bf05270 */
[----:B------:R-:W-:Y:S02]  /*29e0*/  USEL UR6, URZ, 0x1, UP0 ;  /* 0x00000001ff067887 */ /* 0x000fe40008000000 */
[----:B------:R-:W-:-:S04]  /*29f0*/  USEL UR4, UR4, URZ, UP0 ;  /* 0x000000ff04047287 */ /* 0x000fc80008000000 */
[----:B------:R-:W-:Y:S01]  /*2a00*/  ULEA UR5, UR4, UR13, 0x3 ;  /* 0x0000000d04057291 */ /* 0x000fe2000f8e18ff */
[----:B------:R-:W-:-:S04]  /*2a10*/  LOP3.LUT R12, R12, UR6, RZ, 0x3c, !PT ;  /* 0x000000060c0c7c12 */ /* 0x000fc8000f8e3cff */
[----:B-1----:R-:W-:-:S04]  /*2a20*/  SHF.L.U32 R2, R12, 0x1f, RZ ;  /* 0x0000001f0c027819 */ /* 0x002fc800000006ff */
[----:B------:R-:W1:Y:S02]  /*2a30*/  SYNCS.PHASECHK.TRANS64.TRYWAIT P0, [UR5], R2 ;  /* 0x00000002ff0075a7 */ /* 0x000e640008001105 */
[----:B-1----:R-:W-:Y:S05]  /*2a40*/  @!P0 BRA `(.L_x_44) ;  /* 0x0000005000c08947 */ /* 0x002fea0003800000 */
.L_x_139:
[----:B------:R-:W-:-:S04]  /*2a50*/  UIADD3 UR4, UPT, UPT, UR4, 0x1, URZ ;  /* 0x0000000104047890 */ /* 0x000fc8000fffe0ff */
[----:B------:R-:W-:-:S04]  /*2a60*/  UISETP.NE.AND UP0, UPT, UR4, 0x3, UPT ;  /* 0x000000030400788c */ /* 0x000fc8000bf05270 */
[----:B------:R-:W-:Y:S02]  /*2a70*/  USEL UR5, URZ, 0x1, UP0 ;  /* 0x00000001ff057887 */ /* 0x000fe40008000000 */
[----:B------:R-:W-:-:S04]  /*2a80*/  USEL UR4, UR4, URZ, UP0 ;  /* 0x000000ff04047287 */ /* 0x000fc80008000000 */
[----:B------:R-:W-:Y:S01]  /*2a90*/  ULEA UR4, UR4, UR13, 0x3 ;  /* 0x0000000d04047291 */ /* 0x000fe2000f8e18ff */
[----:B-1----:R-:W-:-:S04]  /*2aa0*/  LOP3.LUT R2, R12, UR5, RZ, 0x3c, !PT ;  /* 0x000000050c027c12 */ /* 0x002fc8000f8e3cff */
[----:B------:R-:W-:Y:S01]  /*2ab0*/  SHF.L.U32 R2, R2, 0x1f, RZ ;  /* 0x0000001f02027819 */ /* 0x000fe200000006ff */
[----:B------:R-:W-:-:S07]  /*2ac0*/  IMAD.U32 R0, RZ, RZ, UR4 ;  /* 0x00000004ff007e24 */ /* 0x000fce000f8e00ff */
.L_x_45:
[----:B-1----:R1:W3:Y:S02]  /*2ad0*/  SYNCS.PHASECHK.TRANS64.TRYWAIT P0, [R0+URZ], R2 ;  /* 0x00000002000075a7 */ /* 0x0022e400080011ff */
[----:B---3--:R-:W-:Y:S05]  /*2ae0*/  @!P0 NANOSLEEP.SYNCS 0x989680 ;  /* 0x009896800000895d */ /* 0x008fea0003900000 */
[----:B------:R-:W3:Y:S02]  /*2af0*/  @!P0 SYNCS.PHASECHK.TRANS64 P0, [R0+URZ], R2 ;  /* 0x00000002000085a7 */ /* 0x000ee400080010ff */
[----:B--23--:R-:W-:Y:S05]  /*2b00*/  @P0 EXIT ;  /* 0x000000000000094d */ /* 0x00cfea0003800000 */
[----:B------:R-:W-:Y:S05]  /*2b10*/  BRA `(.L_x_45) ;  /* 0xfffffffc00ec7947 */ /* 0x000fea000383ffff */
.L_x_22:
[----:B------:R-:W1:Y:S02]  /*2b20*/  S2UR UR4, SR_CgaCtaId ;  /* 0x00000000000479c3 */ /* 0x000e640000008800 */
[----:B-1----:R-:W-:-:S04]  /*2b30*/  UISETP.NE.AND UP0, UPT, UR4, URZ, UPT ;  /* 0x000000ff0400728c */ /* 0x002fc8000bf05270 */
[----:B------:R-:W-:-:S09]  /*2b40*/  UISETP.NE.OR UP0, UPT, UR13, 0x1, UP0 ;  /* 0x000000010d00788c */ /* 0x000fd20008705670 */
[----:B------:R-:W-:Y:S05]  /*2b50*/  BRA.U UP0, `(.L_x_46) ;  /* 0x00000005004c7547 */ /* 0x000fea000b800000 */
[----:B------:R-:W1:Y:S01]  /*2b60*/  S2UR UR5, SR_CgaCtaId ;  /* 0x00000000000579c3 */ /* 0x000e620000008800 */
[----:B------:R-:W-:Y:S01]  /*2b70*/  UMOV UR4, 0x400 ;  /* 0x0000040000047882 */ /* 0x000fe20000000000 */
[----:B------:R-:W-:Y:S01]  /*2b80*/  ISETP.GE.U32.AND P2, PT, R3, 0x4, PT ;  /* 0x000000040300780c */ /* 0x000fe20003f46070 */
[----:B------:R-:W-:Y:S01]  /*2b90*/  IMAD.MOV.U32 R12, RZ, RZ, 0x1 ;  /* 0x00000001ff0c7424 */ /* 0x000fe200078e00ff */
[----:B------:R-:W-:Y:S02]  /*2ba0*/  CS2R R10, SRZ ;  /* 0x00000000000a7805 */ /* 0x000fe4000001ff00 */
[----:B------:R-:W-:Y:S01]  /*2bb0*/  CS2R R8, SRZ ;  /* 0x0000000000087805 */ /* 0x000fe2000001ff00 */
[----:B-1----:R-:W-:-:S03]  /*2bc0*/  ULEA UR6, UR5, UR4, 0x18 ;  /* 0x0000000405067291 */ /* 0x002fc6000f8ec0ff */
[----:B------:R-:W-:-:S09]  /*2bd0*/  UMOV UR5, URZ ;  /* 0x000000ff00057c82 */ /* 0x000fd20008000000 */
.L_x_50:
[----:B------:R-:W-:Y:S02]  /*2be0*/  LEA R0, R8, UR6, 0x3 ;  /* 0x0000000608007c11 */ /* 0x000fe4000f8e18ff */
[----:B------:R-:W-:-:S03]  /*2bf0*/  SHF.L.U32 R4, R9, 0x1f, RZ ;  /* 0x0000001f09047819 */ /* 0x000fc600000006ff */
[----:B------:R-:W-:Y:S01]  /*2c00*/  VIADD R5, R0, 0xe0 ;  /* 0x000000e000057836 */ /* 0x000fe20000000000 */
[----:B------:R-:W1:Y:S02]  /*2c10*/  SYNCS.PHASECHK.TRANS64.TRYWAIT P0, [R0+URZ+0xd0], R4 ;  /* 0x0000d004000075a7 */ /* 0x000e6400080011ff */
[----:B-1----:R-:W-:Y:S05]  /*2c20*/  @!P0 BRA `(.L_x_47) ;  /* 0x0000005000608947 */ /* 0x002fea0003800000 */
.L_x_140:
[----:B------:R-:W-:Y:S01]  /*2c30*/  ULEA UR4, UR5, UR6, 0x3 ;  /* 0x0000000605047291 */ /* 0x000fe2000f8e18ff */
[----:B-1----:R-:W-:Y:S01]  /*2c40*/  PRMT R0, RZ, 0x654, R5 ;  /* 0x00000654ff007816 */ /* 0x002fe20000000005 */
[----:B------:R-:W-:Y:S01]  /*2c50*/  @!P2 IMAD.MOV.U32 R4, RZ, RZ, 0x10 ;  /* 0x00000010ff04a424 */ /* 0x000fe200078e00ff */
[----:B------:R-:W-:Y:S01]  /*2c60*/  SHF.L.U32 R5, R12, 0x1f, RZ ;  /* 0x0000001f0c057819 */ /* 0x000fe200000006ff */
[----:B------:R-:W-:Y:S01]  /*2c70*/  UIADD3 UR7, UPT, UPT, UR4, 0x70, URZ ;  /* 0x0000007004077890 */ /* 0x000fe2000fffe0ff */
[----:B------:R1:W-:Y:S05]  /*2c80*/  SYNCS.ARRIVE.TRANS64.RED.A1T0 RZ, [R0+URZ], RZ ;  /* 0x000000ff00ff79a7 */ /* 0x0003ea00081004ff */
[----:B------:R-:W-:Y:S01]  /*2c90*/  IMAD.U32 R6, RZ, RZ, UR7 ;  /* 0x00000007ff067e24 */ /* 0x000fe2000f8e00ff */
[----:B------:R-:W2:Y:S04]  /*2ca0*/  SYNCS.PHASECHK.TRANS64.TRYWAIT P0, [UR4+0x80], R5 ;  /* 0x00008005ff0075a7 */ /* 0x000ea80008001104 */
[----:B------:R-:W-:Y:S01]  /*2cb0*/  PRMT R6, R3, 0x654, R6 ;  /* 0x0000065403067816 */ /* 0x000fe20000000006 */
[----:B-12---:R-:W-:Y:S06]  /*2cc0*/  @!P0 BRA `(.L_x_48) ;  /* 0x00000050004c8947 */ /* 0x006fec0003800000 */
.L_x_142:
[----:B------:R-:W-:Y:S01]  /*2cd0*/  ULEA UR8, UR5, UR6, 0x4 ;  /* 0x0000000605087291 */ /* 0x000fe2000f8e20ff */
[----:B------:R-:W-:Y:S01]  /*2ce0*/  SEL R2, R6, R2, !P2 ;  /* 0x0000000206027207 */ /* 0x000fe20005000000 */
[----:B------:R-:W-:Y:S01]  /*2cf0*/  UIADD3 UR9, UPT, UPT, UR4, 0x70, URZ ;  /* 0x0000007004097890 */ /* 0x000fe2000fffe0ff */
[----:B-1----:R-:W-:Y:S01]  /*2d00*/  LEA R0, R11, UR6, 0x3 ;  /* 0x000000060b007c11 */ /* 0x002fe2000f8e18ff */
[----:B------:R-:W-:Y:S01]  /*2d10*/  UIADD3 UR8, UPT, UPT, UR8, 0x100, URZ ;  /* 0x0000010008087890 */ /* 0x000fe2000fffe0ff */
[----:B------:R1:W-:Y:S01]  /*2d20*/  @!P2 SYNCS.ARRIVE.TRANS64.RED RZ, [R2+URZ], R4 ;  /* 0x0000000402ffa9a7 */ /* 0x0003e200080004ff */
[----:B------:R-:W-:Y:S01]  /*2d30*/  UIADD3 UR4, UPT, UPT, UR5, 0x1, URZ ;  /* 0x0000000105047890 */ /* 0x000fe2000fffe0ff */
[----:B------:R-:W-:-:S03]  /*2d40*/  VIADD R8, R8, 0x1 ;  /* 0x0000000108087836 */ /* 0x000fc60000000000 */
[----:B------:R-:W-:Y:S02]  /*2d50*/  UISETP.NE.AND UP0, UPT, UR4, 0x2, UPT ;  /* 0x000000020400788c */ /* 0x000fe4000bf05270 */
[----:B------:R-:W-:Y:S01]  /*2d60*/  ISETP.NE.AND P0, PT, R8, 0x2, PT ;  /* 0x000000020800780c */ /* 0x000fe20003f05270 */
[----:B------:R-:W-:Y:S06]  /*2d70*/  UGETNEXTWORKID.BROADCAST [UR8], [UR9] ;  /* 0x00000000080073ca */ /* 0x000fec0008000100 */
[----:B------:R-:W-:Y:S02]  /*2d80*/  USEL UR7, URZ, 0x1, UP0 ;  /* 0x00000001ff077887 */ /* 0x000fe40008000000 */
[----:B------:R-:W-:-:S04]  /*2d90*/  USEL UR5, UR4, URZ, UP0 ;  /* 0x000000ff04057287 */ /* 0x000fc80008000000 */
[----:B------:R-:W-:Y:S02]  /*2da0*/  LOP3.LUT R12, R12, UR7, RZ, 0x3c, !PT ;  /* 0x000000070c0c7c12 */ /* 0x000fe4000f8e3cff */
[----:B-1----:R-:W-:-:S04]  /*2db0*/  SHF.L.U32 R4, R10, 0x1f, RZ ;  /* 0x0000001f0a047819 */ /* 0x002fc800000006ff */
[----:B------:R-:W1:Y:S02]  /*2dc0*/  SYNCS.PHASECHK.TRANS64.TRYWAIT P1, [R0+URZ+0x70], R4 ;  /* 0x00007004000075a7 */ /* 0x000e6400080211ff */
[----:B-1----:R-:W-:Y:S05]  /*2dd0*/  @!P1 BRA `(.L_x_49) ;  /* 0x0000005000209947 */ /* 0x002fea0003800000 */
.L_x_143:
[C---:B-1----:R-:W-:Y:S01]  /*2de0*/  LEA R4, R11.reuse, UR6, 0x4 ;  /* 0x000000060b047c11 */ /* 0x042fe2000f8e20ff */
[----:B------:R-:W-:Y:S01]  /*2df0*/  VIADD R0, R0, 0x80 ;  /* 0x0000008000007836 */ /* 0x000fe20000000000 */
[----:B------:R-:W-:Y:S01]  /*2e00*/  SEL R8, R8, RZ, P0 ;  /* 0x000000ff08087207 */ /* 0x000fe20000000000 */
[----:B------:R-:W-:-:S03]  /*2e10*/  VIADD R11, R11, 0x1 ;  /* 0x000000010b0b7836 */ /* 0x000fc60000000000 */
[----:B------:R-:W1:Y:S01]  /*2e20*/  LDS.128 R4, [R4+0x100] ;  /* 0x0001000004047984 */ /* 0x000e620000000c00 */
[----:B------:R-:W-:Y:S02]  /*2e30*/  PRMT R0, RZ, 0x654, R0 ;  /* 0x00000654ff007816 */ /* 0x000fe40000000000 */
[C---:B------:R-:W-:Y:S01]  /*2e40*/  ISETP.NE.AND P1, PT, R11.reuse, 0x2, PT ;  /* 0x000000020b00780c */ /* 0x040fe20003f25270 */
[----:B------:R-:W-:Y:S01]  /*2e50*/  @!PT LDS RZ, [RZ] ;  /* 0x00000000fffff984 */ /* 0x000fe20000000800 */
[----:B------:R-:W-:Y:S01]  /*2e60*/  @!PT LDS RZ, [RZ] ;  /* 0x00000000fffff984 */ /* 0x000fe20000000800 */
[----:B------:R-:W-:Y:S01]  /*2e70*/  @!PT LDS RZ, [RZ] ;  /* 0x00000000fffff984 */ /* 0x000fe20000000800 */
[----:B------:R-:W-:Y:S01]  /*2e80*/  @!PT LDS RZ, [RZ] ;  /* 0x00000000fffff984 */ /* 0x000fe20000000800 */
[----:B------:R2:W-:Y:S06]  /*2e90*/  MEMBAR.ALL.CTA ;  /* 0x0000000000007992 */ /* 0x0005ec0000008000 */
[----:B--2---:R-:W2:Y:S01]  /*2ea0*/  FENCE.VIEW.ASYNC.S ;  /* 0x00000000000073c6 */ /* 0x004ea20000000000 */
[----:B------:R-:W-:Y:S01]  /*2eb0*/  SEL R11, R11, RZ, P1 ;  /* 0x000000ff0b0b7207 */ /* 0x000fe20000800000 */
[----:B--2---:R2:W-:Y:S01]  /*2ec0*/  SYNCS.ARRIVE.TRANS64.RED.A1T0 RZ, [R0+URZ], RZ ;  /* 0x000000ff00ff79a7 */ /* 0x0045e200081004ff */
[----:B-1----:R-:W-:-:S02]  /*2ed0*/  LOP3.LUT P3, RZ, R6, 0x1, RZ, 0xc0, !PT ;  /* 0x0000000106ff7812 */ /* 0x002fc4000786c0ff */
[----:B------:R-:W-:-:S04]  /*2ee0*/  SEL R4, RZ, 0x1, P1 ;  /* 0x00000001ff047807 */ /* 0x000fc80000800000 */
[----:B------:R-:W-:Y:S02]  /*2ef0*/  LOP3.LUT R10, R10, R4, RZ, 0x3c, !PT ;  /* 0x000000040a0a7212 */ /* 0x000fe400078e3cff */
[----:B--2---:R-:W-:-:S04]  /*2f00*/  SEL R0, RZ, 0x1, P0 ;  /* 0x00000001ff007807 */ /* 0x004fc80000000000 */
[----:B------:R-:W-:Y:S01]  /*2f10*/  LOP3.LUT R9, R9, R0, RZ, 0x3c, !PT ;  /* 0x0000000009097212 */ /* 0x000fe200078e3cff */
[----:B------:R-:W-:Y:S06]  /*2f20*/  @P3 BRA `(.L_x_50) ;  /* 0xfffffffc002c3947 */ /* 0x000fec000383ffff */
[----:B------:R-:W-:Y:S01]  /*2f30*/  ULEA UR4, UR5, UR6, 0x3 ;  /* 0x0000000605047291 */ /* 0x000fe2000f8e18ff */
[----:B------:R-:W-:-:S08]  /*2f40*/  SHF.L.U32 R2, R12, 0x1f, RZ ;  /* 0x0000001f0c027819 */ /* 0x000fd000000006ff */
[----:B------:R-:W1:Y:S02]  /*2f50*/  SYNCS.PHASECHK.TRANS64 P0, [UR4+0x80], R2 ;  /* 0x00008002ff0075a7 */ /* 0x000e640008001004 */
[----:B-1----:R-:W-:Y:S05]  /*2f60*/  @P0 BRA `(.L_x_51) ;  /* 0x0000000000080947 */ /* 0x002fea0003800000 */
[----:B------:R-:W1:Y:S02]  /*2f70*/  SYNCS.PHASECHK.TRANS64.TRYWAIT P0, [UR4+0x80], R2 ;  /* 0x00008002ff0075a7 */ /* 0x000e640008001104 */
[----:B-1----:R-:W-:Y:S05]  /*2f80*/  @!P0 BRA `(.L_x_52) ;  /* 0x0000004c00c88947 */ /* 0x002fea0003800000 */
.L_x_51:
[----:B------:R-:W-:-:S04]  /*2f90*/  UIADD3 UR7, UPT, UPT, UR5, 0x1, URZ ;  /* 0x0000000105077890 */ /* 0x000fc8000fffe0ff */
[----:B------:R-:W-:-:S04]  /*2fa0*/  UISETP.NE.AND UP0, UPT, UR7, 0x2, UPT ;  /* 0x000000020700788c */ /* 0x000fc8000bf05270 */
[----:B------:R-:W-:Y:S02]  /*2fb0*/  USEL UR8, URZ, 0x1, UP0 ;  /* 0x00000001ff087887 */ /* 0x000fe40008000000 */
[----:B------:R-:W-:-:S04]  /*2fc0*/  USEL UR7, UR7, URZ, UP0 ;  /* 0x000000ff07077287 */ /* 0x000fc80008000000 */
[----:B------:R-:W-:Y:S01]  /*2fd0*/  ULEA UR7, UR7, UR6, 0x3 ;  /* 0x0000000607077291 */ /* 0x000fe2000f8e18ff */
[----:B-1----:R-:W-:-:S04]  /*2fe0*/  LOP3.LUT R2, R12, UR8, RZ, 0x3c, !PT ;  /* 0x000000080c027c12 */ /* 0x002fc8000f8e3cff */
[----:B------:R-:W-:-:S04]  /*2ff0*/  SHF.L.U32 R0, R2, 0x1f, RZ ;  /* 0x0000001f02007819 */ /* 0x000fc800000006ff */
[----:B------:R-:W1:Y:S02]  /*3000*/  SYNCS.PHASECHK.TRANS64 P0, [UR7+0x80], R0 ;  /* 0x00008000ff0075a7 */ /* 0x000e640008001007 */
[----:B-1----:R-:W-:Y:S05]  /*3010*/  @P0 EXIT ;  /* 0x000000000000094d */ /* 0x002fea0003800000 */
[----:B------:R-:W-:Y:S02]  /*3020*/  SHF.L.U32 R2, R2, 0x1f, RZ ;  /* 0x0000001f02027819 */ /* 0x000fe400000006ff */
[----:B------:R-:W-:-:S07]  /*3030*/  MOV R0, UR7 ;  /* 0x0000000700007c02 */ /* 0x000fce0008000f00 */
.L_x_53:
[----:B-1----:R1:W2:Y:S02]  /*3040*/  SYNCS.PHASECHK.TRANS64.TRYWAIT P0, [R0+URZ+0x80], R2 ;  /* 0x00008002000075a7 */ /* 0x0022a400080011ff */
[----:B--2---:R-:W-:Y:S05]  /*3050*/  @!P0 NANOSLEEP.SYNCS 0x989680 ;  /* 0x009896800000895d */ /* 0x004fea0003900000 */
[----:B------:R-:W2:Y:S02]  /*3060*/  @!P0 SYNCS.PHASECHK.TRANS64 P0, [R0+URZ+0x80], R2 ;  /* 0x00008002000085a7 */ /* 0x000ea400080010ff */
[----:B--2---:R-:W-:Y:S05]  /*3070*/  @P0 EXIT ;  /* 0x000000000000094d */ /* 0x004fea0003800000 */
[----:B------:R-:W-:Y:S05]  /*3080*/  BRA `(.L_x_53) ;  /* 0xfffffffc00ec7947 */ /* 0x000fea000383ffff */
.L_x_46:
[----:B------:R-:W-:Y:S05]  /*3090*/  BRA.U UP4, `(.L_x_54) ;  /* 0x0000001104a47547 */ /* 0x000fea000b800000 */
[----:B------:R-:W1:Y:S01]  /*30a0*/  S2UR UR7, SR_CgaCtaId ;  /* 0x00000000000779c3 */ /* 0x000e620000008800 */
[----:B------:R-:W-:Y:S01]  /*30b0*/  UMOV UR4, 0x40 ;  /* 0x0000004000047882 */ /* 0x000fe20000000000 */
[----:B------:R-:W-:Y:S01]  /*30c0*/  NOP ;  /* 0x0000000000007918 */ /* 0x000fe20000000000 */
[----:B------:R-:W-:Y:S01]  /*30d0*/  UMOV UR6, 0x400 ;  /* 0x0000040000067882 */ /* 0x000fe20000000000 */
[----:B-1----:R-:W-:Y:S02]  /*30e0*/  ULEA UR5, UR7, UR4, 0x18 ;  /* 0x0000000407057291 */ /* 0x002fe4000f8ec0ff */
[----:B------:R-:W-:-:S07]  /*30f0*/  ULEA UR6, UR7, UR6, 0x18 ;  /* 0x0000000607067291 */ /* 0x000fce000f8ec0ff */
[----:B------:R-:W1:Y:S02]  /*3100*/  LDS.U8 R3, [UR5+0x1c] ;  /* 0x00001c05ff037984 */ /* 0x000e640008000000 */
[----:B-1----:R-:W-:-:S13]  /*3110*/  ISETP.NE.AND P0, PT, R3, RZ, PT ;  /* 0x000000ff0300720c */ /* 0x002fda0003f05270 */
[----:B------:R-:W-:Y:S05]  /*3120*/  @P0 BRA `(.L_x_55) ;  /* 0x0000000400080947 */ /* 0x000fea0003800000 */
[----:B------:R-:W-:Y:S02]  /*3130*/  UISETP.NE.U32.AND UP1, UPT, UR33, 0x1, UPT ;  /* 0x000000012100788c */ /* 0x000fe4000bf25070 */
[----:B------:R-:W-:-:S07]  /*3140*/  UIADD3 UR7, UPT, UPT, UR5, 0x8, URZ ;  /* 0x0000000805077890 */ /* 0x000fce000fffe0ff */
[----:B------:R-:W-:Y:S05]  /*3150*/  BRA.U !UP1, `(.L_x_56) ;  /* 0x00000001099c7547 */ /* 0x000fea000b800000 */
[----:B------:R-:W-:Y:S01]  /*3160*/  ELECT P0, URZ, PT ;  /* 0x0000000000ff782f */ /* 0x000fe20003800000 */
[----:B------:R-:W-:-:S12]  /*3170*/  BSSY B0, `(.L_x_56) ;  /* 0x0000025000007945 */ /* 0x000fd80003800000 */
[----:B------:R-:W-:Y:S05]  /*3180*/  @!P0 BRA `(.L_x_57) ;  /* 0x00000000008c8947 */ /* 0x000fea0003800000 */
[----:B------:R-:W-:-:S05]  /*3190*/  UMOV UR4, 0x10 ;  /* 0x0000001000047882 */ /* 0x000fca0000000000 */
[----:B------:R-:W-:Y:S04]  /*31a0*/  DEPBAR.LE SB1, 0x36 ;  /* 0x00009d800000791a */ /* 0x000fe80000000000 */
[----:B------:R-:W1:Y:S02]  /*31b0*/  UTCATOMSWS.2CTA.FIND_AND_SET.ALIGN UP0, UR4, UR4 ;  /* 0x00000004000475e3 */ /* 0x000e640008200800 */
[----:B-1----:R-:W-:Y:S01]  /*31c0*/  MOV R10, UR4 ;  /* 0x00000004000a7c02 */ /* 0x002fe20008000f00 */
[----:B------:R-:W-:Y:S06]  /*31d0*/  BRA.U UP0, `(.L_x_58) ;  /* 0x0000000100187547 */ /* 0x000fec000b800000 */
.L_x_59:
[----:B------:R-:W-:Y:S05]  /*31e0*/  NANOSLEEP 0x64 ;  /* 0x000000640000795d */ /* 0x000fea0003800000 */
[----:B------:R-:W-:-:S05]  /*31f0*/  UMOV UR4, 0x10 ;  /* 0x0000001000047882 */ /* 0x000fca0000000000 */
[----:B------:R-:W-:Y:S04]  /*3200*/  DEPBAR.LE SB1, 0x36 ;  /* 0x00009d800000791a */ /* 0x000fe80000000000 */
[----:B------:R-:W1:Y:S02]  /*3210*/  UTCATOMSWS.2CTA.FIND_AND_SET.ALIGN UP0, UR4, UR4 ;  /* 0x00000004000475e3 */ /* 0x000e640008200800 */
[----:B-1----:R-:W-:Y:S01]  /*3220*/  MOV R10, UR4 ;  /* 0x00000004000a7c02 */ /* 0x002fe20008000f00 */
[----:B------:R-:W-:Y:S05]  /*3230*/  BRA.U !UP0, `(.L_x_59) ;  /* 0xfffffffd08e87547 */ /* 0x000fea000b83ffff */
.L_x_58:
[----:B------:R-:W1:Y:S01]  /*3240*/  LDS R6, [UR5+0x10] ;  /* 0x00001005ff067984 */ /* 0x000e620008000800 */
[----:B------:R-:W-:Y:S01]  /*3250*/  IMAD.U32 R3, RZ, RZ, UR6 ;  /* 0x00000006ff037e24 */ /* 0x000fe2000f8e00ff */
[----:B------:R-:W-:-:S03]  /*3260*/  MOV R4, UR34 ;  /* 0x0000002200047c02 */ /* 0x000fc60008000f00 */
[----:B------:R-:W-:Y:S01]  /*3270*/  VIADD R3, R3, 0x120 ;  /* 0x0000012003037836 */ /* 0x000fe20000000000 */
[----:B-1----:R-:W-:-:S04]  /*3280*/  SHF.L.U32 R6, R6, 0x1f, RZ ;  /* 0x0000001f06067819 */ /* 0x002fc800000006ff */
[----:B------:R-:W1:Y:S02]  /*3290*/  SYNCS.PHASECHK.TRANS64.TRYWAIT P0, [UR5+0x8], R6 ;  /* 0x00000806ff0075a7 */ /* 0x000e640008001105 */
[----:B-1----:R-:W-:Y:S05]  /*32a0*/  @P0 BRA `(.L_x_60) ;  /* 0x0000000000080947 */ /* 0x002fea0003800000 */
[----:B------:R-:W1:Y:S02]  /*32b0*/  SYNCS.PHASECHK.TRANS64.TRYWAIT P0, [UR5+0x8], R6 ;  /* 0x00000806ff0075a7 */ /* 0x000e640008001105 */
[----:B-1----:R-:W-:Y:S05]  /*32c0*/  @!P0 BRA `(.L_x_61) ;  /* 0x0000004c00108947 */ /* 0x002fea0003800000 */
.L_x_60:
[----:B------:R-:W-:Y:S01]  /*32d0*/  PRMT R4, R4, 0x654, R3 ;  /* 0x0000065404047816 */ /* 0x000fe20000000003 */
[----:B------:R-:W-:Y:S01]  /*32e0*/  HFMA2 R3, -RZ, RZ, 0, 5.9604644775390625e-08 ;  /* 0x00000001ff037431 */ /* 0x000fe200000001ff */
[----:B------:R-:W-:Y:S01]  /*32f0*/  UPRMT UR4, UR34, 0x654, UR7 ;  /* 0x0000065422047896 */ /* 0x000fe20008000007 */
[----:B------:R-:W-:Y:S02]  /*3300*/  IMAD.MOV.U32 R8, RZ, RZ, 0xffff ;  /* 0x0000ffffff087424 */ /* 0x000fe400078e00ff */
[----:B-1----:R-:W-:Y:S02]  /*3310*/  IMAD.MOV.U32 R6, RZ, RZ, 0x4 ;  /* 0x00000004ff067424 */ /* 0x002fe400078e00ff */
[----:B------:R-:W-:Y:S01]  /*3320*/  IMAD.SHL.U32 R9, R10, 0x20, RZ ;  /* 0x000000200a097824 */ /* 0x000fe200078e00ff */
[----:B------:R-:W-:Y:S02]  /*3330*/  MOV R5, UR4 ;  /* 0x0000000400057c02 */ /* 0x000fe40008000f00 */
[-C--:B------:R-:W-:Y:S01]  /*3340*/  SHF.L.U32 R8, R8, R10.reuse, RZ ;  /* 0x0000000a08087219 */ /* 0x080fe200000006ff */
[----:B------:R1:W-:Y:S01]  /*3350*/  SYNCS.ARRIVE.TRANS64.RED RZ, [UR4], R6 ;  /* 0x00000006ffff79a7 */ /* 0x0003e20008000404 */
[----:B------:R-:W-:Y:S01]  /*3360*/  SHF.L.U32 R7, R3, R10, RZ ;  /* 0x0000000a03077219 */ /* 0x000fe200000006ff */
[----:B------:R1:W-:Y:S04]  /*3370*/  STS [UR6+0x120], R9 ;  /* 0x00012009ff007988 */ /* 0x0003e80008000806 */
[----:B------:R1:W-:Y:S04]  /*3380*/  STAS [R4.64], R10 ;  /* 0x0000000a04007dbd */ /* 0x0003e8000c0008ff */
[----:B------:R1:W-:Y:S04]  /*3390*/  ATOMS.OR RZ, [UR5+0x14], R8 ;  /* 0x00001408ffff798c */ /* 0x0003e8000b000005 */
[----:B------:R1:W-:Y:S04]  /*33a0*/  ATOMS.OR RZ, [UR5+0x18], R7 ;  /* 0x00001807ffff798c */ /* 0x0003e8000b000005 */
[----:B------:R1:W-:Y:S02]  /*33b0*/  ATOMS.XOR RZ, [UR5+0x10], R3 ;  /* 0x00001003ffff798c */ /* 0x0003e4000b800005 */
.L_x_57:
[----:B------:R-:W-:Y:S05]  /*33c0*/  BSYNC B0 ;  /* 0x0000000000007941 */ /* 0x000fea0003800000 */
.L_x_56:
[----:B------:R-:W-:Y:S05]  /*33d0*/  BRA.U UP1, `(.L_x_62) ;  /* 0x00000001016c7547 */ /* 0x000fea000b800000 */
[----:B------:R-:W-:-:S03]  /*33e0*/  UMOV UR4, 0xffffffff ;  /* 0xffffffff00047882 */ /* 0x000fc60000000000 */
[----:B------:R-:W-:Y:S05]  /*33f0*/  BRA.DIV UR4, `(.L_x_63) ;  /* 0x0000004a04dc7947 */ /* 0x000fea000b800000 */
[----:B------:R-:W-:-:S13]  /*3400*/  ELECT P6, URZ, PT ;  /* 0x0000000000ff782f */ /* 0x000fda00038c0000 */
.L_x_147:
[----:B------:R-:W-:Y:S05]  /*3410*/  @!P6 BRA `(.L_x_62) ;  /* 0x00000000005ce947 */ /* 0x000fea0003800000 */
[----:B-1----:R-:W1:Y:S02]  /*3420*/  LDS R4, [UR5+0x10] ;  /* 0x00001005ff047984 */ /* 0x002e640008000800 */
[----:B-1----:R-:W-:-:S04]  /*3430*/  SHF.L.U32 R4, R4, 0x1f, RZ ;  /* 0x0000001f04047819 */ /* 0x002fc800000006ff */
[----:B------:R-:W1:Y:S02]  /*3440*/  SYNCS.PHASECHK.TRANS64.TRYWAIT P0, [UR5+0x8], R4 ;  /* 0x00000804ff0075a7 */ /* 0x000e640008001105 */
[----:B-1----:R-:W-:Y:S05]  /*3450*/  @P0 BRA `(.L_x_64) ;  /* 0x0000000000080947 */ /* 0x002fea0003800000 */
[----:B------:R-:W1:Y:S02]  /*3460*/  SYNCS.PHASECHK.TRANS64.TRYWAIT P0, [UR5+0x8], R4 ;  /* 0x00000804ff0075a7 */ /* 0x000e640008001105 */
[----:B-1----:R-:W-:Y:S05]  /*3470*/  @!P0 BRA `(.L_x_65) ;  /* 0x0000004800dc8947 */ /* 0x002fea0003800000 */
.L_x_64:
[----:B------:R-:W2:Y:S01]  /*3480*/  LDS R6, [UR6+0x120] ;  /* 0x00012006ff067984 */ /* 0x000ea20008000800 */
[----:B-1----:R-:W-:Y:S02]  /*3490*/  HFMA2 R3, -RZ, RZ, 0, 5.9604644775390625e-08 ;  /* 0x00000001ff037431 */ /* 0x002fe400000001ff */
[----:B------:R-:W-:Y:S01]  /*34a0*/  IMAD.MOV.U32 R4, RZ, RZ, 0xffff ;  /* 0x0000ffffff047424 */ /* 0x000fe200078e00ff */
[----:B------:R-:W-:Y:S01]  /*34b0*/  UPRMT UR4, UR34, 0x654, UR7 ;  /* 0x0000065422047896 */ /* 0x000fe20008000007 */
[----:B--2---:R-:W-:-:S03]  /*34c0*/  IMAD.SHL.U32 R5, R6, 0x20, RZ ;  /* 0x0000002006057824 */ /* 0x004fc600078e00ff */
[-C--:B------:R-:W-:Y:S02]  /*34d0*/  SHF.L.U32 R4, R4, R6.reuse, RZ ;  /* 0x0000000604047219 */ /* 0x080fe400000006ff */
[----:B------:R-:W-:Y:S01]  /*34e0*/  SHF.L.U32 R6, R3, R6, RZ ;  /* 0x0000000603067219 */ /* 0x000fe200000006ff */
[----:B------:R2:W-:Y:S04]  /*34f0*/  STS [UR6+0x120], R5 ;  /* 0x00012005ff007988 */ /* 0x0005e80008000806 */
[----:B------:R2:W-:Y:S04]  /*3500*/  ATOMS.OR RZ, [UR5+0x14], R4 ;  /* 0x00001404ffff798c */ /* 0x0005e8000b000005 */
[----:B------:R2:W-:Y:S01]  /*3510*/  ATOMS.OR RZ, [UR5+0x18], R6 ;  /* 0x00001806ffff798c */ /* 0x0005e2000b000005 */
[----:B------:R-:W-:Y:S03]  /*3520*/  SYNCS.ARRIVE.TRANS64.RED.A1T0 RZ, [UR4], RZ ;  /* 0x000000ffffff79a7 */ /* 0x000fe60008100404 */
[----:B------:R2:W-:Y:S01]  /*3530*/  ATOMS.XOR RZ, [UR5+0x10], R3 ;  /* 0x00001003ffff798c */ /* 0x0005e2000b800005 */
[----:B------:R-:W-:Y:S05]  /*3540*/  BRA `(.L_x_62) ;  /* 0x0000000000107947 */ /* 0x000fea0003800000 */
.L_x_55:
[----:B------:R-:W-:Y:S02]  /*3550*/  MOV R3, 0xffffffff ;  /* 0xffffffff00037802 */ /* 0x000fe40000000f00 */
[----:B------:R-:W-:-:S03]  /*3560*/  MOV R4, 0x3590 ;  /* 0x0000359000047802 */ /* 0x000fc60000000f00 */
[----:B------:R1:W-:Y:S04]  /*3570*/  STS [UR6+0x120], R3 ;  /* 0x00012003ff007988 */ /* 0x0003e80008000806 */
[----:B-1---5:R-:W-:Y:S05]  /*3580*/  CALL.REL.NOINC `($__internal_1_$__cuda_sm10x_tcgen05_guardrail_trap_phase_invalid_during_alloc) ;  /* 0x00000050003c7944 */ /* 0x022fea0003c00000 */
.L_x_62:
[----:B------:R-:W-:Y:S05]  /*3590*/  WARPSYNC.ALL ;  /* 0x0000000000007948 */ /* 0x000fea0003800000 */
[----:B------:R-:W3:Y:S01]  /*35a0*/  S2UR UR4, SR_CgaCtaId ;  /* 0x00000000000479c3 */ /* 0x000ee20000008800 */
[----:B------:R-:W-:Y:S01]  /*35b0*/  UMOV UR17, 0x400 ;  /* 0x0000040000117882 */ /* 0x000fe20000000000 */
[----:B------:R-:W-:-:S06]  /*35c0*/  NOP ;  /* 0x0000000000007918 */ /* 0x000fcc0000000000 */
[----:B------:R-:W-:Y:S06]  /*35d0*/  BAR.ARV 0x6, 0xa0 ;  /* 0x0182800000007b1d */ /* 0x000fec0000002000 */
[----:B------:R-:W4:Y:S01]  /*35e0*/  LDCU UR6, c[0x0][0x38c] ;  /* 0x00007180ff0677ac */ /* 0x000f220008000800 */
[----:B------:R-:W-:Y:S01]  /*35f0*/  LOP3.LUT R0, R0, 0xffff, RZ, 0xc0, !PT ;  /* 0x0000ffff00007812 */ /* 0x000fe200078ec0ff */
[----:B-1----:R-:W-:Y:S01]  /*3600*/  IMAD.MOV.U32 R9, RZ, RZ, 0x1 ;  /* 0x00000001ff097424 */ /* 0x002fe200078e00ff */
[----:B------:R-:W-:Y:S01]  /*3610*/  LOP3.LUT R2, R2, 0xffff, RZ, 0xc0, !PT ;  /* 0x0000ffff02027812 */ /* 0x000fe200078ec0ff */
[----:B------:R-:W-:Y:S01]  /*3620*/  IMAD.MOV.U32 R8, RZ, RZ, RZ ;  /* 0x000000ffff087224 */ /* 0x000fe200078e00ff */
[----:B------:R-:W-:Y:S01]  /*3630*/  R2UR UR30, R0 ;  /* 0x00000000001e72ca */ /* 0x000fe200000e0000 */
[----:B------:R-:W-:Y:S01]  /*3640*/  UMOV UR24, URZ ;  /* 0x000000ff00187c82 */ /* 0x000fe20008000000 */
[----:B------:R-:W-:Y:S01]  /*3650*/  R2UR UR20, R2 ;  /* 0x00000000021472ca */ /* 0x000fe200000e0000 */
[----:B------:R-:W-:Y:S01]  /*3660*/  UMOV UR15, URZ ;  /* 0x000000ff000f7c82 */ /* 0x000fe20008000000 */
[----:B------:R-:W-:Y:S01]  /*3670*/  UMOV UR14, URZ ;  /* 0x000000ff000e7c82 */ /* 0x000fe20008000000 */
[----:B---3--:R-:W-:-:S02]  /*3680*/  ULEA UR17, UR4, UR17, 0x18 ;  /* 0x0000001104117291 */ /* 0x008fc4000f8ec0ff */
[----:B------:R-:W-:Y:S02]  /*3690*/  UISETP.NE.AND UP3, UPT, UR33, URZ, UPT ;  /* 0x000000ff2100728c */ /* 0x000fe4000bf65270 */
[----:B------:R-:W-:Y:S02]  /*36a0*/  UIADD3 UR5, UPT, UPT, UR17, 0x3300, URZ ;  /* 0x0000330011057890 */ /* 0x000fe4000fffe0ff */
[----:B------:R-:W-:Y:S02]  /*36b0*/  UIADD3 UR4, UPT, UPT, UR17, 0x6300, URZ ;  /* 0x0000630011047890 */ /* 0x000fe4000fffe0ff */
[----:B----4-:R-:W-:Y:S01]  /*36c0*/  UIADD3 UR6, UPT, UPT, UR6, 0x1f, URZ ;  /* 0x0000001f06067890 */ /* 0x010fe2000fffe0ff */
[----:B--2---:R-:W1:Y:S01]  /*36d0*/  LDS R3, [UR17+0x120] ;  /* 0x00012011ff037984 */ /* 0x004e620008000800 */
[----:B------:R-:W-:Y:S02]  /*36e0*/  USHF.R.U32.HI UR5, URZ, 0x4, UR5 ;  /* 0x00000004ff057899 */ /* 0x000fe40008011605 */
[----:B------:R-:W-:-:S02]  /*36f0*/  USHF.R.S32.HI UR25, URZ, 0x1f, UR6 ;  /* 0x0000001fff197899 */ /* 0x000fc40008011406 */
[----:B------:R-:W-:Y:S02]  /*3700*/  USHF.R.U32.HI UR4, URZ, 0x4, UR4 ;  /* 0x00000004ff047899 */ /* 0x000fe40008011604 */
[----:B------:R-:W-:Y:S02]  /*3710*/  ULEA.HI UR25, UR25, UR6, URZ, 0x5 ;  /* 0x0000000619197291 */ /* 0x000fe4000f8f28ff */
[----:B------:R-:W-:Y:S02]  /*3720*/  ULOP3.LUT UR5, UR5, 0x3fff, URZ, 0xc0, !UPT ;  /* 0x00003fff05057892 */ /* 0x000fe4000f8ec0ff */
[----:B------:R-:W-:Y:S02]  /*3730*/  USHF.R.S32.HI UR25, URZ, 0x5, UR25 ;  /* 0x00000005ff197899 */ /* 0x000fe40008011419 */
[----:B------:R-:W-:Y:S02]  /*3740*/  ULOP3.LUT UR22, UR4, 0x3fff, URZ, 0xc0, !UPT ;  /* 0x00003fff04167892 */ /* 0x000fe4000f8ec0ff */
[----:B------:R-:W-:-:S02]  /*3750*/  UISETP.LT.AND UP0, UPT, UR25, 0x1, UPT ;  /* 0x000000011900788c */ /* 0x000fc4000bf01270 */
[----:B------:R-:W-:Y:S02]  /*3760*/  ULOP3.LUT UR21, UR5, 0x10000, URZ, 0xfc, !UPT ;  /* 0x0001000005157892 */ /* 0x000fe4000f8efcff */
[----:B------:R-:W-:Y:S02]  /*3770*/  ULOP3.LUT UR22, UR22, 0x10000, URZ, 0xfc, !UPT ;  /* 0x0001000016167892 */ /* 0x000fe4000f8efcff */
[----:B------:R-:W-:Y:S01]  /*3780*/  USEL UR31, UR25, 0x1, !UP0 ;  /* 0x00000001191f7887 */ /* 0x000fe2000c000000 */
[----:B------:R-:W-:Y:S01]  /*3790*/  UMOV UR28, 0x0 ;  /* 0x00000000001c7882 */ /* 0x000fe20000000000 */
[----:B------:R-:W-:Y:S01]  /*37a0*/  UMOV UR29, 0x8100490 ;  /* 0x08100490001d7882 */ /* 0x000fe20000000000 */
[----:B------:R-:W-:Y:S01]  /*37b0*/  UMOV UR26, 0x0 ;  /* 0x00000000001a7882 */ /* 0x000fe20000000000 */
[----:B------:R-:W-:Y:S01]  /*37c0*/  UMOV UR27, 0x8100490 ;  /* 0x08100490001b7882 */ /* 0x000fe20000000000 */
[----:B-1----:R-:W-:Y:S02]  /*37d0*/  R2UR UR32, R3 ;  /* 0x00000000032072ca */ /* 0x002fe400000e0000 */
[----:B------:R-:W-:-:S13]  /*37e0*/  CS2R R2, SRZ ;  /* 0x0000000000027805 */ /* 0x000fda000001ff00 */
.L_x_73:
[C---:B------:R-:W-:Y:S02]  /*37f0*/  LEA R0, R8.reuse, UR17, 0x3 ;  /* 0x0000001108007c11 */ /* 0x040fe4000f8e18ff */
[----:B------:R-:W-:Y:S02]  /*3800*/  SHF.L.U32 R4, R3, 0x1f, RZ ;  /* 0x0000001f03047819 */ /* 0x000fe400000006ff */
[----:B------:R-:W-:Y:S02]  /*3810*/  LEA R5, R8, UR17, 0x4 ;  /* 0x0000001108057c11 */ /* 0x000fe4000f8e20ff */
[----:B------:R-:W1:Y:S02]  /*3820*/  SYNCS.PHASECHK.TRANS64.TRYWAIT P0, [R0+URZ+0x70], R4 ;  /* 0x00007004000075a7 */ /* 0x000e6400080011ff */
[----:B-1-3--:R-:W-:Y:S05]  /*3830*/  @!P0 BRA `(.L_x_66) ;  /* 0x0000004800048947 */ /* 0x00afea0003800000 */
.L_x_148:
[----:B-1----:R-:W1:Y:S01]  /*3840*/  LDS.128 R4, [R5+0x100] ;  /* 0x0001000005047984 */ /* 0x002e620000000c00 */
[----:B------:R-:W-:Y:S02]  /*3850*/  VIADD R0, R0, 0x80 ;  /* 0x0000008000007836 */ /* 0x000fe40000000000 */
[----:B------:R-:W-:Y:S01]  /*3860*/  VIADD R8, R8, 0x1 ;  /* 0x0000000108087836 */ /* 0x000fe20000000000 */
[----:B------:R-:W-:Y:S01]  /*3870*/  @!PT LDS RZ, [RZ] ;  /* 0x00000000fffff984 */ /* 0x000fe20000000800 */
[----:B------:R-:W-:Y:S01]  /*3880*/  @!PT LDS RZ, [RZ] ;  /* 0x00000000fffff984 */ /* 0x000fe20000000800 */
[----:B------:R-:W-:Y:S01]  /*3890*/  @!PT LDS RZ, [RZ] ;  /* 0x00000000fffff984 */ /* 0x000fe20000000800 */
[----:B------:R-:W-:Y:S01]  /*38a0*/  @!PT LDS RZ, [RZ] ;  /* 0x00000000fffff984 */ /* 0x000fe20000000800 */
[----:B------:R2:W-:Y:S06]  /*38b0*/  MEMBAR.ALL.CTA ;  /* 0x0000000000007992 */ /* 0x0005ec0000008000 */
[----:B--2---:R-:W2:Y:S01]  /*38c0*/  FENCE.VIEW.ASYNC.S ;  /* 0x00000000000073c6 */ /* 0x004ea20000000000 */
[----:B------:R-:W-:-:S04]  /*38d0*/  PRMT R0, RZ, 0x654, R0 ;  /* 0x00000654ff007816 */ /* 0x000fc80000000000 */
[----:B--2---:R2:W-:Y:S01]  /*38e0*/  SYNCS.ARRIVE.TRANS64.RED.A1T0 RZ, [R0+URZ], RZ ;  /* 0x000000ff00ff79a7 */ /* 0x0045e200081004ff */
[----:B-1----:R-:W-:Y:S01]  /*38f0*/  LOP3.LUT P1, RZ, R6, 0x1, RZ, 0xc0, !PT ;  /* 0x0000000106ff7812 */ /* 0x002fe2000782c0ff */
[----:B--2---:R-:W-:-:S12]  /*3900*/  BRA.U UP3, `(.L_x_67) ;  /* 0x0000000103e07547 */ /* 0x004fd8000b800000 */
[----:B------:R-:W1:Y:S01]  /*3910*/  LDCU UR4, c[0x0][0x38c] ;  /* 0x00007180ff0477ac */ /* 0x000e620008000800 */
[----:B------:R-:W-:Y:S02]  /*3920*/  PLOP3.LUT P2, PT, PT, PT, PT, 0x80, 0x8 ;  /* 0x000000000008781c */ /* 0x000fe40003f4f070 */
[----:B------:R-:W-:Y:S01]  /*3930*/  SHF.L.U32 R4, R9, 0x1f, RZ ;  /* 0x0000001f09047819 */ /* 0x000fe200000006ff */
[----:B------:R-:W-:Y:S02]  /*3940*/  ULEA UR23, UR24, UR17, 0x3 ;  /* 0x0000001118177291 */ /* 0x000fe4000f8e18ff */
[----:B------:R-:W-:Y:S02]  /*3950*/  ULEA UR18, UR24, UR32, 0x5 ;  /* 0x0000002018127291 */ /* 0x000fe4000f8e28ff */
[----:B-1----:R-:W-:-:S06]  /*3960*/  UISETP.GE.AND UP0, UPT, UR4, 0x1, UPT ;  /* 0x000000010400788c */ /* 0x002fcc000bf06270 */
[----:B------:R-:W-:-:S05]  /*3970*/  PLOP3.LUT P0, PT, PT, PT, UP0, 0x80, 0x8 ;  /* 0x000000000008781c */ /* 0x000fca0003f0f008 */
[----:B------:R-:W-:-:S08]  /*3980*/  @UP0 ULEA UR4, UR15, UR17, 0x3 ;  /* 0x000000110f040291 */ /* 0x000fd0000f8e18ff */
[----:B------:R-:W-:-:S04]  /*3990*/  @P0 SHF.L.U32 R0, R2, 0x1f, RZ ;  /* 0x0000001f02000819 */ /* 0x000fc800000006ff */
[----:B------:R1:W2:Y:S01]  /*39a0*/  @P0 SYNCS.PHASECHK.TRANS64.TRYWAIT P2, [UR4], R0 ;  /* 0x00000000ff0005a7 */ /* 0x0002a20008041104 */
[----:B------:R-:W3:Y:S02]  /*39b0*/  SYNCS.PHASECHK.TRANS64.TRYWAIT P0, [UR23+0xb0], R4 ;  /* 0x0000b004ff0075a7 */ /* 0x000ee40008001117 */
[----:B-123--:R-:W-:Y:S05]  /*39c0*/  @!P0 BRA `(.L_x_68) ;  /* 0x0000004400b48947 */ /* 0x00efea0003800000 */
.L_x_150:
[----:B------:R-:W-:Y:S01]  /*39d0*/  UMOV UR19, UR14 ;  /* 0x0000000e00137c82 */ /* 0x000fe20008000000 */
[----:B------:R-:W-:Y:S05]  /*39e0*/  BRA.U !UP0, `(.L_x_69) ;  /* 0x0000000108987547 */ /* 0x000fea000b800000 */
[----:B------:R-:W-:Y:S02]  /*39f0*/  UIADD3 UR19, UPT, UPT, UR31, UR14, URZ ;  /* 0x0000000e1f137290 */ /* 0x000fe4000fffe0ff */
[----:B------:R-:W-:Y:S01]  /*3a00*/  UPLOP3.LUT UP2, UPT, UPT, UPT, UPT, 0x40, 0x4 ;  /* 0x000000000004789c */ /* 0x000fe20003f4e870 */
[----:B------:R-:W-:Y:S01]  /*3a10*/  UMOV UR16, UR25 ;  /* 0x0000001900107c82 */ /* 0x000fe20008000000 */
[----:B------:R-:W-:-:S09]  /*3a20*/  UMOV UR6, UR15 ;  /* 0x0000000f00067c82 */ /* 0x000fd20008000000 */
.L_x_72:
[----:B--2---:R-:W-:Y:S01]  /*3a30*/  ULEA UR5, UR6, UR17, 0x3 ;  /* 0x0000001106057291 */ /* 0x004fe2000f8e18ff */
[----:B---3--:R-:W-:Y:S11]  /*3a40*/  @P2 BRA `(.L_x_70) ;  /* 0x00000000000c2947 */ /* 0x008ff60003800000 */
[----:B-1----:R-:W-:Y:S04]  /*3a50*/  SHF.L.U32 R4, R2, 0x1f, RZ ;  /* 0x0000001f02047819 */ /* 0x002fe800000006ff */
[----:B------:R-:W1:Y:S02]  /*3a60*/  SYNCS.PHASECHK.TRANS64.TRYWAIT P0, [UR5], R4 ;  /* 0x00000004ff0075a7 */ /* 0x000e640008001105 */
[----:B-1----:R-:W-:Y:S05]  /*3a70*/  @!P0 BRA `(.L_x_71) ;  /* 0x0000004400a08947 */ /* 0x002fea0003800000 */
.L_x_70:
[----:B------:R-:W-:Y:S01]  /*3a80*/  UISETP.NE.AND UP0, UPT, UR16, 0x1, UPT ;  /* 0x000000011000788c */ /* 0x000fe2000bf05270 */
[----:B------:R-:W-:Y:S01]  /*3a90*/  PLOP3.LUT P2, PT, PT, PT, PT, 0x80, 0x8 ;  /* 0x000000000008781c */ /* 0x000fe20003f4f070 */
[----:B------:R-:W-:Y:S02]  /*3aa0*/  UIADD3 UR4, UPT, UPT, UR6, 0x1, URZ ;  /* 0x0000000106047890 */ /* 0x000fe4000fffe0ff */
[----:B------:R-:W-:Y:S02]  /*3ab0*/  ULEA UR12, UR6, UR22, 0x7 ;  /* 0x00000016060c7291 */ /* 0x000fe4000f8e38ff */
[----:B------:R-:W-:Y:S01]  /*3ac0*/  UISETP.NE.AND UP1, UPT, UR4, 0x3, UPT ;  /* 0x000000030400788c */ /* 0x000fe2000bf25270 */
[----:B------:R-:W-:Y:S01]  /*3ad0*/  PLOP3.LUT P0, PT, PT, PT, UP0, 0x80, 0x8 ;  /* 0x000000000008781c */ /* 0x000fe20003f0f008 */
[----:B------:R-:W-:Y:S02]  /*3ae0*/  UIADD3 UR10, UPT, UPT, UR12, 0x2, URZ ;  /* 0x000000020c0a7890 */ /* 0x000fe4000fffe0ff */
[----:B------:R-:W-:Y:S02]  /*3af0*/  USEL UR7, URZ, 0x1, UP1 ;  /* 0x00000001ff077887 */ /* 0x000fe40008800000 */
[----:B------:R-:W-:Y:S02]  /*3b00*/  USEL UR15, UR4, URZ, UP1 ;  /* 0x000000ff040f7287 */ /* 0x000fe40008800000 */
[----:B------:R-:W-:Y:S02]  /*3b10*/  UIADD3 UR14, UPT, UPT, UR14, 0x1, URZ ;  /* 0x000000010e0e7890 */ /* 0x000fe4000fffe0ff */
[----:B------:R-:W-:Y:S01]  /*3b20*/  @UP0 ULEA UR4, UR15, UR17, 0x3 ;  /* 0x000000110f040291 */ /* 0x000fe2000f8e18ff */
[----:B------:R-:W-:Y:S01]  /*3b30*/  LOP3.LUT R2, R2, UR7, RZ, 0x3c, !PT ;  /* 0x0000000702027c12 */ /* 0x000fe2000f8e3cff */
[----:B------:R-:W-:Y:S01]  /*3b40*/  UIADD3 UR7, UPT, UPT, UR5, 0x18, URZ ;  /* 0x0000001805077890 */ /* 0x000fe2000fffe0ff */
[----:B------:R-:W-:Y:S02]  /*3b50*/  UMOV UR13, 0x80004020 ;  /* 0x80004020000d7882 */ /* 0x000fe40000000000 */
[----:B-1----:R-:W-:Y:S01]  /*3b60*/  @P0 SHF.L.U32 R0, R2, 0x1f, RZ ;  /* 0x0000001f02000819 */ /* 0x002fe200000006ff */
[----:B------:R-:W-:Y:S01]  /*3b70*/  UMOV UR5, 0x80004020 ;  /* 0x8000402000057882 */ /* 0x000fe20000000000 */
[----:B------:R-:W-:Y:S01]  /*3b80*/  UMOV UR11, 0x80004020 ;  /* 0x80004020000b7882 */ /* 0x000fe20000000000 */
[----:B------:R-:W-:Y:S01]  /*3b90*/  UMOV UR9, 0x80004020 ;  /* 0x8000402000097882 */ /* 0x000fe20000000000 */
[----:B------:R2:W3:Y:S01]  /*3ba0*/  @P0 SYNCS.PHASECHK.TRANS64.TRYWAIT P2, [UR4], R0 ;  /* 0x00000000ff0005a7 */ /* 0x0004e20008041104 */
[----:B------:R-:W-:Y:S02]  /*3bb0*/  ULEA UR4, UR6, UR21, 0x8 ;  /* 0x0000001506047291 */ /* 0x000fe4000f8e40ff */
[----:B------:R-:W-:Y:S02]  /*3bc0*/  UISETP.NE.AND UP0, UPT, UR14, UR19, UPT ;  /* 0x000000130e00728c */ /* 0x000fe4000bf05270 */
[----:B------:R-:W-:Y:S02]  /*3bd0*/  UIADD3 UR8, UPT, UPT, UR4, 0x2, URZ ;  /* 0x0000000204087890 */ /* 0x000fe4000fffe0ff */
[----:B------:R-:W-:Y:S01]  /*3be0*/  UIADD3 UR16, UPT, UPT, UR16, -0x1, URZ ;  /* 0xffffffff10107890 */ /* 0x000fe2000fffe0ff */
[----:B------:R-:W-:Y:S02]  /*3bf0*/  UMOV UR6, UR15 ;  /* 0x0000000f00067c82 */ /* 0x000fe40008000000 */
[----:B------:R2:W-:Y:S01]  /*3c00*/  UTCHMMA.2CTA gdesc[UR4], gdesc[UR12], tmem[UR18], tmem[UR28], idesc[UR29], UP2 ;  /* 0x00ff1c0c040075ea */ /* 0x0005e20009200012 */
[----:B------:R-:W-:Y:S03]  /*3c10*/  UPLOP3.LUT UP2, UPT, UPT, UPT, UPT, 0x80, 0x8 ;  /* 0x000000000008789c */ /* 0x000fe60003f4f070 */
[----:B------:R2:W-:Y:S01]  /*3c20*/  UTCHMMA.2CTA gdesc[UR8], gdesc[UR10], tmem[UR18], tmem[UR26], idesc[UR27], UPT ;  /* 0x00ff1a0a080075ea */ /* 0x0005e2000ba00012 */
[----:B------:R2:W-:Y:S01]  /*3c30*/  UTCBAR.2CTA.MULTICAST [UR7], URZ, UR20 ;  /* 0x000000ff070073e9 */ /* 0x0005e20008200814 */
[----:B------:R-:W-:Y:S06]  /*3c40*/  BRA.U UP0, `(.L_x_72) ;  /* 0xfffffffd00787547 */ /* 0x000fec000b83ffff */
.L_x_69:
[----:B--2---:R-:W-:Y:S01]  /*3c50*/  UIADD3 UR4, UPT, UPT, UR23, 0x90, URZ ;  /* 0x0000009017047890 */ /* 0x004fe2000fffe0ff */
[----:B------:R-:W-:-:S08]  /*3c60*/  UMOV UR14, UR19 ;  /* 0x00000013000e7c82 */ /* 0x000fd00008000000 */
[----:B------:R2:W-:Y:S01]  /*3c70*/  UTCBAR.2CTA.MULTICAST [UR4], URZ, UR30 ;  /* 0x000000ff040073e9 */ /* 0x0005e2000820081e */
[----:B------:R-:W-:Y:S02]  /*3c80*/  NOP ;  /* 0x0000000000007918 */ /* 0x000fe40000000000 */
.L_x_67:
[----:B--2---:R-:W-:Y:S01]  /*3c90*/  UIADD3 UR4, UPT, UPT, UR24, 0x1, URZ ;  /* 0x0000000118047890 */ /* 0x004fe2000fffe0ff */
[----:B------:R-:W-:-:S03]  /*3ca0*/  ISETP.NE.AND P0, PT, R8, 0x2, PT ;  /* 0x000000020800780c */ /* 0x000fc60003f05270 */
[----:B------:R-:W-:Y:S01]  /*3cb0*/  UISETP.NE.AND UP0, UPT, UR4, 0x4, UPT ;  /* 0x000000040400788c */ /* 0x000fe2000bf05270 */
[----:B-1----:R-:W-:Y:S02]  /*3cc0*/  SEL R0, RZ, 0x1, P0 ;  /* 0x00000001ff007807 */ /* 0x002fe40000000000 */
[----:B------:R-:W-:Y:S01]  /*3cd0*/  SEL R8, R8, RZ, P0 ;  /* 0x000000ff08087207 */ /* 0x000fe20000000000 */
[----:B------:R-:W-:Y:S01]  /*3ce0*/  USEL UR5, URZ, 0x1, UP0 ;  /* 0x00000001ff057887 */ /* 0x000fe20008000000 */
[----:B------:R-:W-:Y:S01]  /*3cf0*/  LOP3.LUT R3, R3, R0, RZ, 0x3c, !PT ;  /* 0x0000000003037212 */ /* 0x000fe200078e3cff */
[----:B------:R-:W-:-:S04]  /*3d00*/  USEL UR24, UR4, URZ, UP0 ;  /* 0x000000ff04187287 */ /* 0x000fc80008000000 */
[----:B------:R-:W-:Y:S01]  /*3d10*/  LOP3.LUT R9, R9, UR5, RZ, 0x3c, !PT ;  /* 0x0000000509097c12 */ /* 0x000fe2000f8e3cff */
[----:B------:R-:W-:Y:S07]  /*3d20*/  @P1 BRA `(.L_x_73) ;  /* 0xfffffff800b01947 */ /* 0x000fee000383ffff */
[----:B------:R-:W1:Y:S01]  /*3d30*/  S2UR UR8, SR_CgaCtaId ;  /* 0x00000000000879c3 */ /* 0x000e620000008800 */
[----:B------:R-:W-:Y:S01]  /*3d40*/  ELECT P0, URZ, PT ;  /* 0x0000000000ff782f */ /* 0x000fe20003800000 */
[----:B------:R-:W-:Y:S01]  /*3d50*/  HFMA2 R0, -RZ, RZ, 0, 5.9604644775390625e-08 ;  /* 0x00000001ff007431 */ /* 0x000fe200000001ff */
[----:B------:R-:W-:-:S05]  /*3d60*/  UMOV UR4, 0x40 ;  /* 0x0000004000047882 */ /* 0x000fca0000000000 */
[----:B------:R-:W-:Y:S01]  /*3d70*/  UVIRTCOUNT.DEALLOC.SMPOOL 0x80 ;  /* 0x000000800000784c */ /* 0x000fe20000000000 */
[----:B------:R-:W-:Y:S02]  /*3d80*/  UISETP.NE.AND UP1, UPT, UR33, URZ, UPT ;  /* 0x000000ff2100728c */ /* 0x000fe4000bf25270 */
[----:B-1----:R-:W-:-:S09]  /*3d90*/  ULEA UR8, UR8, UR4, 0x18 ;  /* 0x0000000408087291 */ /* 0x002fd2000f8ec0ff */
[----:B------:R1:W-:Y:S01]  /*3da0*/  @P0 STS.U8 [UR8+0x1c], R0 ;  /* 0x00001c00ff000988 */ /* 0x0003e20008000008 */
[----:B------:R-:W-:Y:S05]  /*3db0*/  BRA.U UP1, `(.L_x_74) ;  /* 0x0000000101a07547 */ /* 0x000fea000b800000 */
[----:B------:R-:W-:Y:S01]  /*3dc0*/  UIADD3 UR7, UPT, UPT, UR17, 0xb0, URZ ;  /* 0x000000b011077890 */ /* 0x000fe2000fffe0ff */
[----:B------:R-:W-:-:S03]  /*3dd0*/  SHF.L.U32 R2, R9, 0x1f, RZ ;  /* 0x0000001f09027819 */ /* 0x000fc600000006ff */
[----:B------:R-:W-:-:S09]  /*3de0*/  ULEA UR4, UR24, UR7, 0x3 ;  /* 0x0000000718047291 */ /* 0x000fd2000f8e18ff */
[----:B------:R-:W2:Y:S02]  /*3df0*/  SYNCS.PHASECHK.TRANS64.TRYWAIT P0, [UR4], R2 ;  /* 0x00000002ff0075a7 */ /* 0x000ea40008001104 */
[----:B--2---:R-:W-:Y:S05]  /*3e00*/  @!P0 BRA `(.L_x_75) ;  /* 0x0000004000d48947 */ /* 0x004fea0003800000 */
.L_x_153:
[----:B------:R-:W-:-:S04]  /*3e10*/  UIADD3 UR4, UPT, UPT, UR24, 0x1, URZ ;  /* 0x0000000118047890 */ /* 0x000fc8000fffe0ff */
[----:B------:R-:W-:-:S04]  /*3e20*/  UISETP.NE.AND UP0, UPT, UR4, 0x4, UPT ;  /* 0x000000040400788c */ /* 0x000fc8000bf05270 */
[----:B------:R-:W-:Y:S02]  /*3e30*/  USEL UR6, URZ, 0x1, UP0 ;  /* 0x00000001ff067887 */ /* 0x000fe40008000000 */
[----:B------:R-:W-:-:S04]  /*3e40*/  USEL UR4, UR4, URZ, UP0 ;  /* 0x000000ff04047287 */ /* 0x000fc80008000000 */
[----:B------:R-:W-:Y:S01]  /*3e50*/  ULEA UR5, UR4, UR7, 0x3 ;  /* 0x0000000704057291 */ /* 0x000fe2000f8e18ff */
[----:B-1----:R-:W-:-:S04]  /*3e60*/  LOP3.LUT R2, R9, UR6, RZ, 0x3c, !PT ;  /* 0x0000000609027c12 */ /* 0x002fc8000f8e3cff */
[----:B------:R-:W-:-:S04]  /*3e70*/  SHF.L.U32 R3, R2, 0x1f, RZ ;  /* 0x0000001f02037819 */ /* 0x000fc800000006ff */
[----:B------:R-:W1:Y:S02]  /*3e80*/  SYNCS.PHASECHK.TRANS64.TRYWAIT P0, [UR5], R3 ;  /* 0x00000003ff0075a7 */ /* 0x000e640008001105 */
[----:B-1----:R-:W-:Y:S05]  /*3e90*/  @!P0 BRA `(.L_x_76) ;  /* 0x0000004000c88947 */ /* 0x002fea0003800000 */
.L_x_155:
        /* <DEDUP_REMOVED lines=9> */
.L_x_157:
[----:B------:R-:W-:-:S04]  /*3f30*/  UIADD3 UR4, UPT, UPT, UR4, 0x1, URZ ;  /* 0x0000000104047890 */ /* 0x000fc8000fffe0ff */
[----:B------:R-:W-:-:S04]  /*3f40*/  UISETP.NE.AND UP0, UPT, UR4, 0x4, UPT ;  /* 0x000000040400788c */ /* 0x000fc8000bf05270 */
[----:B------:R-:W-:Y:S02]  /*3f50*/  USEL UR5, URZ, 0x1, UP0 ;  /* 0x00000001ff057887 */ /* 0x000fe40008000000 */
[----:B------:R-:W-:-:S04]  /*3f60*/  USEL UR4, UR4, URZ, UP0 ;  /* 0x000000ff04047287 */ /* 0x000fc80008000000 */
[----:B------:R-:W-:Y:S01]  /*3f70*/  ULEA UR4, UR4, UR7, 0x3 ;  /* 0x0000000704047291 */ /* 0x000fe2000f8e18ff */
[----:B------:R-:W-:-:S04]  /*3f80*/  LOP3.LUT R2, R2, UR5, RZ, 0x3c, !PT ;  /* 0x0000000502027c12 */ /* 0x000fc8000f8e3cff */
[----:B------:R-:W-:Y:S01]  /*3f90*/  SHF.L.U32 R2, R2, 0x1f, RZ ;  /* 0x0000001f02027819 */ /* 0x000fe200000006ff */
[----:B-1----:R-:W-:-:S04]  /*3fa0*/  IMAD.U32 R0, RZ, RZ, UR4 ;  /* 0x00000004ff007e24 */ /* 0x002fc8000f8e00ff */
[----:B------:R1:W2:Y:S03]  /*3fb0*/  SYNCS.PHASECHK.TRANS64.TRYWAIT P0, [R0+URZ], R2 ;  /* 0x00000002000075a7 */ /* 0x0002a600080011ff */
[----:B--2---:R-:W-:Y:S05]  /*3fc0*/  @!P0 NANOSLEEP.SYNCS 0x989680 ;  /* 0x009896800000895d */ /* 0x004fea0003900000 */
[----:B------:R-:W2:Y:S02]  /*3fd0*/  @!P0 SYNCS.PHASECHK.TRANS64 P0, [R0+URZ], R2 ;  /* 0x00000002000085a7 */ /* 0x000ea400080010ff */
[----:B--2---:R-:W-:Y:S05]  /*3fe0*/  @P0 BRA `(.L_x_78) ;  /* 0x0000000000200947 */ /* 0x004fea0003800000 */
.L_x_79:
[----:B--2---:R2:W4:Y:S02]  /*3ff0*/  SYNCS.PHASECHK.TRANS64.TRYWAIT P0, [R0+URZ], R2 ;  /* 0x00000002000075a7 */ /* 0x00452400080011ff */
[----:B----4-:R-:W-:Y:S05]  /*4000*/  @!P0 NANOSLEEP.SYNCS 0x989680 ;  /* 0x009896800000895d */ /* 0x010fea0003900000 */
[----:B------:R-:W4:Y:S02]  /*4010*/  @!P0 SYNCS.PHASECHK.TRANS64 P0, [R0+URZ], R2 ;  /* 0x00000002000085a7 */ /* 0x000f2400080010ff */
[----:B----4-:R-:W-:Y:S05]  /*4020*/  @!P0 BRA `(.L_x_79) ;  /* 0xfffffffc00f08947 */ /* 0x010fea000383ffff */
[----:B------:R-:W-:Y:S05]  /*4030*/  BRA `(.L_x_78) ;  /* 0x00000000000c7947 */ /* 0x000fea0003800000 */
.L_x_74:
[----:B------:R-:W-:-:S04]  /*4040*/  UIADD3 UR4, UPT, UPT, UR17, 0xf0, URZ ;  /* 0x000000f011047890 */ /* 0x000fc8000fffe0ff */
[----:B------:R-:W-:-:S09]  /*4050*/  UPRMT UR4, UR34, 0x654, UR4 ;  /* 0x0000065422047896 */ /* 0x000fd20008000004 */
[----:B------:R-:W-:Y:S03]  /*4060*/  SYNCS.ARRIVE.TRANS64.RED.A1T0 RZ, [UR4], RZ ;  /* 0x000000ffffff79a7 */ /* 0x000fe60008100404 */
.L_x_78:
[----:B-12---:R-:W-:Y:S01]  /*4070*/  SHF.L.U32 R2, RZ, 0x1f, RZ ;  /* 0x0000001fff027819 */ /* 0x006fe200000006ff */
[----:B------:R-:W-:Y:S01]  /*4080*/  UIADD3 UR4, UPT, UPT, UR17, 0xf0, URZ ;  /* 0x000000f011047890 */ /* 0x000fe2000fffe0ff */
[----:B------:R-:W-:Y:S02]  /*4090*/  PLOP3.LUT P0, PT, PT, PT, UP1, 0x80, 0x8 ;  /* 0x000000000008781c */ /* 0x000fe40003f0f018 */
[----:B------:R-:W1:Y:S02]  /*40a0*/  SYNCS.PHASECHK.TRANS64.TRYWAIT P1, [UR17+0xf0], R2 ;  /* 0x0000f002ff0075a7 */ /* 0x000e640008021111 */
[----:B-1----:R-:W-:Y:S09]  /*40b0*/  @!P1 BRA `(.L_x_80) ;  /* 0x0000004000709947 */ /* 0x002ff20003800000 */
.L_x_159:
[----:B------:R-:W-:Y:S01]  /*40c0*/  @!UP1 UPRMT UR4, UR34, 0x654, UR4 ;  /* 0x0000065422049896 */ /* 0x000fe20008000004 */
[----:B------:R-:W-:Y:S01]  /*40d0*/  UMOV UR5, 0xffff ;  /* 0x0000ffff00057882 */ /* 0x000fe20000000000 */
[----:B------:R-:W-:-:S07]  /*40e0*/  UMOV UR6, 0x1 ;  /* 0x0000000100067882 */ /* 0x000fce0000000000 */
[----:B------:R-:W-:Y:S01]  /*40f0*/  @!P0 SYNCS.ARRIVE.TRANS64.RED.A1T0 RZ, [UR4], RZ ;  /* 0x000000ffffff89a7 */ /* 0x000fe20008100404 */
[----:B------:R-:W-:Y:S01]  /*4100*/  NOP ;  /* 0x0000000000007918 */ /* 0x000fe20000000000 */
[----:B-1----:R-:W1:Y:S01]  /*4110*/  LDS R0, [UR8+0x14] ;  /* 0x00001408ff007984 */ /* 0x002e620008000800 */
[----:B------:R-:W-:-:S04]  /*4120*/  ULOP3.LUT UR4, UR32, 0xffff, URZ, 0xc0, !UPT ;  /* 0x0000ffff20047892 */ /* 0x000fc8000f8ec0ff */
[----:B------:R-:W-:-:S04]  /*4130*/  USHF.R.U32.HI UR4, URZ, 0x5, UR4 ;  /* 0x00000005ff047899 */ /* 0x000fc80008011604 */
[----:B------:R-:W-:Y:S02]  /*4140*/  USHF.L.U32 UR5, UR5, UR4, URZ ;  /* 0x0000000405057299 */ /* 0x000fe400080006ff */
[----:B------:R-:W-:-:S04]  /*4150*/  USHF.L.U32 UR4, UR6, UR4, URZ ;  /* 0x0000000406047299 */ /* 0x000fc800080006ff */
[----:B-1----:R-:W-:-:S04]  /*4160*/  LOP3.LUT R0, R0, UR5, RZ, 0xc0, !PT ;  /* 0x0000000500007c12 */ /* 0x002fc8000f8ec0ff */
[----:B------:R-:W-:-:S13]  /*4170*/  ISETP.NE.AND P0, PT, R0, UR5, PT ;  /* 0x0000000500007c0c */ /* 0x000fda000bf05270 */
[----:B------:R-:W-:Y:S05]  /*4180*/  @P0 BRA `(.L_x_81) ;  /* 0x0000000000580947 */ /* 0x000fea0003800000 */
[----:B------:R-:W1:Y:S02]  /*4190*/  LDS R0, [UR8+0x18] ;  /* 0x00001808ff007984 */ /* 0x000e640008000800 */
[----:B-1----:R-:W-:-:S04]  /*41a0*/  LOP3.LUT R0, R0, UR4, RZ, 0xc0, !PT ;  /* 0x0000000400007c12 */ /* 0x002fc8000f8ec0ff */
[----:B------:R-:W-:-:S13]  /*41b0*/  ISETP.NE.AND P0, PT, R0, UR4, PT ;  /* 0x0000000400007c0c */ /* 0x000fda000bf05270 */
[----:B------:R-:W-:Y:S05]  /*41c0*/  @P0 BRA `(.L_x_82) ;  /* 0x00000000003c0947 */ /* 0x000fea0003800000 */
[----:B------:R-:W1:Y:S01]  /*41d0*/  S2R R2, SR_LANEID ;  /* 0x0000000000027919 */ /* 0x000e620000000000 */
[----:B------:R-:W-:-:S06]  /*41e0*/  ULOP3.LUT UR5, URZ, UR5, URZ, 0x33, !UPT ;  /* 0x00000005ff057292 */ /* 0x000fcc000f8e33ff */
[----:B------:R-:W-:-:S04]  /*41f0*/  IMAD.U32 R0, RZ, RZ, UR5 ;  /* 0x00000005ff007e24 */ /* 0x000fc8000f8e00ff */
[----:B------:R2:W4:Y:S02]  /*4200*/  REDUX UR7, R0 ;  /* 0x00000000000773c4 */ /* 0x0005240000000000 */
[----:B------:R1:W-:Y:S01]  /*4210*/  UTCATOMSWS.AND URZ, UR5 ;  /* 0x0000000500ff79e3 */ /* 0x0003e20008000000 */
[----:B--2---:R-:W-:Y:S01]  /*4220*/  LOP3.LUT R0, RZ, UR4, RZ, 0x33, !PT ;  /* 0x00000004ff007c12 */ /* 0x004fe2000f8e33ff */
[----:B------:R-:W-:Y:S02]  /*4230*/  VOTEU.ANY UR4, UPT, PT ;  /* 0x0000000000047886 */ /* 0x000fe400038e0100 */
[----:B------:R-:W-:Y:S02]  /*4240*/  UFLO.U32 UR4, UR4 ;  /* 0x00000004000472bd */ /* 0x000fe400080e0000 */
[----:B------:R-:W2:Y:S04]  /*4250*/  REDUX UR6, R0 ;  /* 0x00000000000673c4 */ /* 0x000ea80000000000 */
[----:B-1----:R-:W-:-:S02]  /*4260*/  ISETP.EQ.U32.AND P0, PT, R2, UR4, PT ;  /* 0x0000000402007c0c */ /* 0x002fc4000bf02070 */
[----:B----4-:R-:W-:-:S11]  /*4270*/  MOV R2, UR7 ;  /* 0x0000000700027c02 */ /* 0x010fd60008000f00 */
[----:B------:R1:W-:Y:S01]  /*4280*/  @P0 ATOMS.AND RZ, [UR8+0x14], R2 ;  /* 0x00001402ffff098c */ /* 0x0003e2000a800008 */
[----:B--2---:R-:W-:-:S05]  /*4290*/  IMAD.U32 R0, RZ, RZ, UR6 ;  /* 0x00000006ff007e24 */ /* 0x004fca000f8e00ff */
[----:B------:R1:W-:Y:S01]  /*42a0*/  @P0 ATOMS.AND RZ, [UR8+0x18], R0 ;  /* 0x00001800ffff098c */ /* 0x0003e2000a800008 */
[----:B------:R-:W-:Y:S05]  /*42b0*/  BRA `(.L_x_83) ;  /* 0x0000000000147947 */ /* 0x000fea0003800000 */
.L_x_82:
[----:B------:R-:W-:Y:S02]  /*42c0*/  MOV R2, 0x42e0 ;  /* 0x000042e000027802 */ /* 0x000fe40000000f00 */
[----:B---3-5:R-:W-:Y:S05]  /*42d0*/  CALL.REL.NOINC `($__internal_0_$__cuda_sm10x_tcgen05_guardrail_trap_col_being_dealloced_not_returned_by_alloc) ;  /* 0x0000004000dc7944 */ /* 0x028fea0003c00000 */
[----:B------:R-:W-:Y:S05]  /*42e0*/  BRA `(.L_x_83) ;  /* 0x0000000000087947 */ /* 0x000fea0003800000 */
.L_x_81:
[----:B------:R-:W-:Y:S02]  /*42f0*/  MOV R2, 0x4310 ;  /* 0x0000431000027802 */ /* 0x000fe40000000f00 */
[----:B---3-5:R-:W-:Y:S05]  /*4300*/  CALL.REL.NOINC `($__internal_2_$__cuda_sm10x_tcgen05_guardrail_trap_unallocated_columns_being_dealloced) ;  /* 0x0000004000e87944 */ /* 0x028fea0003c00000 */
.L_x_83:
[----:B------:R-:W-:Y:S01]  /*4310*/  NOP ;  /* 0x0000000000007918 */ /* 0x000fe20000000000 */
[----:B------:R-:W-:Y:S05]  /*4320*/  EXIT ;  /* 0x000000000000794d */ /* 0x000fea0003800000 */
.L_x_54:
[----:B------:R-:W-:-:S09]  /*4330*/  UISETP.NE.OR UP0, UPT, UR13, 0x3, !UP3 ;  /* 0x000000030d00788c */ /* 0x000fd2000df05670 */
[----:B------:R-:W-:Y:S05]  /*4340*/  BRA.U UP0, `(.L_x_84) ;  /* 0x0000001100387547 */ /* 0x000fea000b800000 */
[----:B------:R-:W1:Y:S01]  /*4350*/  S2UR UR6, SR_CgaCtaId ;  /* 0x00000000000679c3 */ /* 0x000e620000008800 */
[----:B------:R-:W2:Y:S01]  /*4360*/  LDCU UR37, c[0x0][0x370] ;  /* 0x00006e00ff2577ac */ /* 0x000ea20008000800 */
[----:B------:R-:W-:Y:S02]  /*4370*/  HFMA2 R13, -RZ, RZ, 0, 0 ;  /* 0x00000000ff0d7431 */ /* 0x000fe400000001ff */
[----:B------:R-:W-:Y:S01]  /*4380*/  IMAD.MOV.U32 R15, RZ, RZ, 0x1 ;  /* 0x00000001ff0f7424 */ /* 0x000fe200078e00ff */
[----:B------:R-:W-:Y:S01]  /*4390*/  MOV R7, 0x1000 ;  /* 0x0000100000077802 */ /* 0x000fe20000000f00 */
[----:B------:R-:W2:Y:S01]  /*43a0*/  LDCU.128 UR32, c[0x0][0xb10] ;  /* 0x00016200ff2077ac */ /* 0x000ea20008000c00 */
[----:B------:R-:W-:Y:S01]  /*43b0*/  IMAD.MOV.U32 R14, RZ, RZ, RZ ;  /* 0x000000ffff0e7224 */ /* 0x000fe200078e00ff */
[----:B------:R-:W3:Y:S01]  /*43c0*/  LDC.64 R16, c[0x0][0x348] ;  /* 0x0000d200ff107b82 */ /* 0x000ee20000000a00 */
[----:B------:R-:W4:Y:S01]  /*43d0*/  LDCU UR31, c[0x0][0x374] ;  /* 0x00006e80ff1f77ac */ /* 0x000f220008000800 */
[----:B------:R-:W4:Y:S06]  /*43e0*/  LDCU UR15, c[0x0][0xb0c] ;  /* 0x00016180ff0f77ac */ /* 0x000f2c0008000800 */
[----:B------:R-:W3:Y:S01]  /*43f0*/  LDC.64 R2, c[0x0][0x888] ;  /* 0x00022200ff027b82 */ /* 0x000ee20000000a00 */
[----:B------:R-:W4:Y:S01]  /*4400*/  LDCU UR40, c[0x0][0xb20] ;  /* 0x00016400ff2877ac */ /* 0x000f220008000800 */
[----:B------:R-:W4:Y:S06]  /*4410*/  LDCU UR4, c[0x0][0xb30] ;  /* 0x00016600ff0477ac */ /* 0x000f2c0008000800 */
[----:B------:R-:W3:Y:S01]  /*4420*/  LDC.64 R4, c[0x0][0x890] ;  /* 0x00022400ff047b82 */ /* 0x000ee20000000a00 */
[----:B------:R-:W-:Y:S01]  /*4430*/  UMOV UR29, 0x400 ;  /* 0x00000400001d7882 */ /* 0x000fe20000000000 */
[----:B------:R-:W-:-:S02]  /*4440*/  UPLOP3.LUT UP3, UPT, UPT, UPT, UPT, 0x40, 0x4 ;  /* 0x000000000004789c */ /* 0x000fc40003f6e870 */
[----:B-1----:R-:W-:Y:S02]  /*4450*/  ULEA UR29, UR6, UR29, 0x18 ;  /* 0x0000001d061d7291 */ /* 0x002fe4000f8ec0ff */
[----:B--2---:R-:W-:Y:S02]  /*4460*/  UIMAD.WIDE.U32 UR6, UR37, UR32, URZ ;  /* 0x00000020250672a5 */ /* 0x004fe4000f8e00ff */
[----:B----4-:R-:W-:Y:S02]  /*4470*/  UIMAD.WIDE.U32 UR8, UR31, UR35, URZ ;  /* 0x000000231f0872a5 */ /* 0x010fe4000f8e00ff */
[----:B------:R-:W-:Y:S02]  /*4480*/  UISETP.GE.AND UP0, UPT, UR42, 0x1, UPT ;  /* 0x000000012a00788c */ /* 0x000fe4000bf06270 */
[----:B------:R-:W-:Y:S01]  /*4490*/  UISETP.NE.AND UP4, UPT, UR42, 0x1, UPT ;  /* 0x000000012a00788c */ /* 0x000fe2000bf85270 */
[----:B------:R-:W-:Y:S02]  /*44a0*/  UMOV UR6, UR7 ;  /* 0x0000000700067c82 */ /* 0x000fe40008000000 */
[----:B------:R-:W-:Y:S01]  /*44b0*/  UMOV UR38, UR9 ;  /* 0x0000000900267c82 */ /* 0x000fe20008000000 */
[----:B------:R-:W1:Y:S01]  /*44c0*/  LDCU.64 UR22, c[0x0][0xb28] ;  /* 0x00016500ff1677ac */ /* 0x000e620008000a00 */
[----:B------:R-:W-:-:S02]  /*44d0*/  UISETP.NE.AND UP6, UPT, UR15, 0x1, UPT ;  /* 0x000000010f00788c */ /* 0x000fc4000bfc5270 */
[----:B------:R-:W-:Y:S02]  /*44e0*/  UISETP.NE.AND UP5, UPT, UR34, 0x1, UPT ;  /* 0x000000012200788c */ /* 0x000fe4000bfa5270 */
[----:B------:R-:W-:Y:S02]  /*44f0*/  USHF.R.U32.HI UR39, URZ, UR33, UR6 ;  /* 0x00000021ff277299 */ /* 0x000fe40008011606 */
[----:B------:R-:W-:Y:S02]  /*4500*/  USHF.R.U32.HI UR38, URZ, UR40, UR38 ;  /* 0x00000028ff267299 */ /* 0x000fe40008011626 */
[----:B------:R-:W-:Y:S01]  /*4510*/  UISETP.NE.AND UP2, UPT, UR4, 0x1, UPT ;  /* 0x000000010400788c */ /* 0x000fe2000bf45270 */
[----:B------:R-:W-:-:S10]  /*4520*/  UMOV UR12, URZ ;  /* 0x000000ff000c7c82 */ /* 0x000fd40008000000 */
.L_x_93:
[C---:B------:R-:W-:Y:S02]  /*4530*/  LEA R12, R14.reuse, UR29, 0x3 ;  /* 0x0000001d0e0c7c11 */ /* 0x040fe4000f8e18ff */
[----:B------:R-:W-:Y:S02]  /*4540*/  SHF.L.U32 R0, R13, 0x1f, RZ ;  /* 0x0000001f0d007819 */ /* 0x000fe400000006ff */
[----:B------:R-:W-:Y:S02]  /*4550*/  LEA R8, R14, UR29, 0x4 ;  /* 0x0000001d0e087c11 */ /* 0x000fe4000f8e20ff */
[----:B------:R-:W2:Y:S02]  /*4560*/  SYNCS.PHASECHK.TRANS64.TRYWAIT P0, [R12+URZ+0x70], R0 ;  /* 0x000070000c0075a7 */ /* 0x000ea400080011ff */
[----:B--2-4-:R-:W-:Y:S05]  /*4570*/  @!P0 BRA `(.L_x_85) ;  /* 0x0000003c00588947 */ /* 0x014fea0003800000 */
.L_x_160:
[----:B------:R-:W4:Y:S01]  /*4580*/  LDS.128 R8, [R8+0x100] ;  /* 0x0001000008087984 */ /* 0x000f220000000c00 */
[----:B------:R-:W-:Y:S01]  /*4590*/  UISETP.GE.AND UP0, UPT, UR42, 0x1, UPT ;  /* 0x000000012a00788c */ /* 0x000fe2000bf06270 */
[----:B------:R-:W-:Y:S01]  /*45a0*/  @!PT LDS RZ, [RZ] ;  /* 0x00000000fffff984 */ /* 0x000fe20000000800 */
[----:B------:R-:W-:Y:S01]  /*45b0*/  @!PT LDS RZ, [RZ] ;  /* 0x00000000fffff984 */ /* 0x000fe20000000800 */
[----:B------:R-:W-:Y:S01]  /*45c0*/  @!PT LDS RZ, [RZ] ;  /* 0x00000000fffff984 */ /* 0x000fe20000000800 */
[----:B------:R-:W-:Y:S01]  /*45d0*/  @!PT LDS RZ, [RZ] ;  /* 0x00000000fffff984 */ /* 0x000fe20000000800 */
[----:B------:R1:W-:Y:S06]  /*45e0*/  MEMBAR.ALL.CTA ;  /* 0x0000000000007992 */ /* 0x0003ec0000008000 */
[----:B-1----:R-:W1:Y:S01]  /*45f0*/  FENCE.VIEW.ASYNC.S ;  /* 0x00000000000073c6 */ /* 0x002e620000000000 */
[----:B----4-:R-:W-:Y:S11]  /*4600*/  LOP3.LUT P0, RZ, R10, 0x1, RZ, 0xc0, !PT ;  /* 0x000000010aff7812 */ /* 0x010ff6000780c0ff */
[----:B------:R-:W-:Y:S02]  /*4610*/  @!UPT UIADD3 URZ, UPT, UPT, URZ, URZ, URZ ;  /* 0x000000fffffff290 */ /* 0x000fe4000fffe0ff */
[----:B-1----:R-:W-:Y:S01]  /*4620*/  VOTEU.ANY UP1, P0 ;  /* 0x0000000000ff7886 */ /* 0x002fe20000020100 */
[----:B------:R-:W-:Y:S11]  /*4630*/  PLOP3.LUT P0, PT, PT, PT, UP1, 0x80, 0x8 ;  /* 0x000000000008781c */ /* 0x000ff60003f0f018 */
[----:B------:R-:W-:Y:S02]  /*4640*/  @!UPT UIADD3 URZ, UPT, UPT, URZ, URZ, URZ ;  /* 0x000000fffffff290 */ /* 0x000fe4000fffe0ff */
[----:B--2---:R-:W-:Y:S02]  /*4650*/  @P0 SHF.R.U32.HI R0, RZ, 0x10, R9 ;  /* 0x00000010ff000819 */ /* 0x004fe40000011609 */
[----:B------:R-:W-:Y:S02]  /*4660*/  @P0 MOV R6, R8 ;  /* 0x0000000800060202 */ /* 0x000fe40000000f00 */
[----:B------:R-:W-:Y:S01]  /*4670*/  @P0 R2UR UR4, R0 ;  /* 0x00000000000402ca */ /* 0x000fe200000e0000 */
[----:B------:R-:W-:Y:S01]  /*4680*/  VIADD R0, R12, 0x80 ;  /* 0x000000800c007836 */ /* 0x000fe20000000000 */
[----:B------:R-:W-:Y:S02]  /*4690*/  @P0 LOP3.LUT R8, R9, 0xffff, RZ, 0xc0, !PT ;  /* 0x0000ffff09080812 */ /* 0x000fe400078ec0ff */
[----:B------:R-:W-:Y:S02]  /*46a0*/  @P0 R2UR UR6, R6 ;  /* 0x00000000060602ca */ /* 0x000fe400000e0000 */
[----:B------:R-:W-:Y:S02]  /*46b0*/  PRMT R0, RZ, 0x654, R0 ;  /* 0x00000654ff007816 */ /* 0x000fe40000000000 */
[----:B------:R-:W-:Y:S02]  /*46c0*/  @P0 R2UR UR5, R8 ;  /* 0x00000000080502ca */ /* 0x000fe400000e0000 */
[----:B------:R1:W-:Y:S03]  /*46d0*/  SYNCS.ARRIVE.TRANS64.RED.A1T0 RZ, [R0+URZ], RZ ;  /* 0x000000ff00ff79a7 */ /* 0x0003e600081004ff */
[----:B------:R-:W-:Y:S04]  /*46e0*/  @UP1 UMOV UR30, UR4 ;  /* 0x00000004001e1c82 */ /* 0x000fe80008000000 */
[----:B------:R-:W-:Y:S04]  /*46f0*/  @UP1 UMOV UR14, UR6 ;  /* 0x00000006000e1c82 */ /* 0x000fe80008000000 */
[----:B------:R-:W-:Y:S01]  /*4700*/  @UP1 UMOV UR13, UR5 ;  /* 0x00000005000d1c82 */ /* 0x000fe20008000000 */
[----:B------:R-:W-:Y:S05]  /*4710*/  BRA.U !UP0, `(.L_x_86) ;  /* 0x0000000108a47547 */ /* 0x000fea000b800000 */
[----:B------:R-:W-:Y:S02]  /*4720*/  UIMAD.WIDE.U32 UR8, UR13, UR35, URZ ;  /* 0x000000230d0872a5 */ /* 0x000fe4000f8e00ff */
[----:B------:R-:W-:Y:S02]  /*4730*/  UIMAD.WIDE.U32 UR10, UR14, UR32, URZ ;  /* 0x000000200e0a72a5 */ /* 0x000fe4000f8e00ff */
[----:B------:R-:W-:Y:S02]  /*4740*/  USEL UR4, UR31, UR38, !UP5 ;  /* 0x000000261f047287 */ /* 0x000fe4000e800000 */
[----:B------:R-:W-:Y:S02]  /*4750*/  USEL UR7, UR37, UR39, !UP6 ;  /* 0x0000002725077287 */ /* 0x000fe4000f000000 */
[----:B------:R-:W-:Y:S02]  /*4760*/  UIMAD.WIDE.U32 UR16, UR4, UR22, URZ ;  /* 0x00000016041072a5 */ /* 0x000fe4000f8e00ff */
[----:B------:R-:W-:Y:S01]  /*4770*/  UIMAD.WIDE.U32 UR18, UR7, UR22, URZ ;  /* 0x00000016071272a5 */ /* 0x000fe2000f8e00ff */
[----:B------:R-:W-:Y:S02]  /*4780*/  UMOV UR5, UR9 ;  /* 0x0000000900057c82 */ /* 0x000fe40008000000 */
[----:B------:R-:W-:Y:S03]  /*4790*/  USHF.R.U32.HI UR6, URZ, UR40, UR5 ;  /* 0x00000028ff067299 */ /* 0x000fe60008011605 */
[----:B------:R-:W-:Y:S01]  /*47a0*/  UMOV UR5, UR11 ;  /* 0x0000000b00057c82 */ /* 0x000fe20008000000 */
[----:B------:R-:W-:Y:S02]  /*47b0*/  USEL UR6, UR13, UR6, !UP5 ;  /* 0x000000060d067287 */ /* 0x000fe4000e800000 */
[----:B------:R-:W-:Y:S02]  /*47c0*/  USHF.R.U32.HI UR8, URZ, UR33, UR5 ;  /* 0x00000021ff087299 */ /* 0x000fe40008011605 */
[----:B------:R-:W-:Y:S01]  /*47d0*/  UIMAD.WIDE.U32 UR10, UR6, UR22, URZ ;  /* 0x00000016060a72a5 */ /* 0x000fe2000f8e00ff */
[----:B------:R-:W-:Y:S02]  /*47e0*/  UMOV UR5, UR17 ;  /* 0x0000001100057c82 */ /* 0x000fe40008000000 */
[----:B------:R-:W-:Y:S03]  /*47f0*/  @UP4 USHF.R.U32.HI UR4, URZ, UR23, UR5 ;  /* 0x00000017ff044299 */ /* 0x000fe60008011605 */
[----:B------:R-:W-:Y:S01]  /*4800*/  UMOV UR5, UR19 ;  /* 0x0000001300057c82 */ /* 0x000fe20008000000 */
[----:B------:R-:W-:Y:S02]  /*4810*/  UIMAD UR4, UR42, UR4, URZ ;  /* 0x000000042a0472a4 */ /* 0x000fe4000f8e02ff */
[----:B------:R-:W-:Y:S02]  /*4820*/  @UP4 USHF.R.U32.HI UR7, URZ, UR23, UR5 ;  /* 0x00000017ff074299 */ /* 0x000fe40008011605 */
[----:B------:R-:W-:Y:S02]  /*4830*/  USEL UR5, UR14, UR8, !UP6 ;  /* 0x000000080e057287 */ /* 0x000fe4000f000000 */
[----:B------:R-:W-:Y:S02]  /*4840*/  UIMAD UR8, UR42, UR7, URZ ;  /* 0x000000072a0872a4 */ /* 0x000fe4000f8e02ff */
[----:B------:R-:W-:Y:S03]  /*4850*/  UISETP.GE.AND UP0, UPT, UR6, UR4, UPT ;  /* 0x000000040600728c */ /* 0x000fe6000bf06270 */
[----:B------:R-:W-:Y:S01]  /*4860*/  UMOV UR4, UR11 ;  /* 0x0000000b00047c82 */ /* 0x000fe20008000000 */
[----:B------:R-:W-:Y:S02]  /*4870*/  UISETP.GE.OR UP0, UPT, UR5, UR8, UP0 ;  /* 0x000000080500728c */ /* 0x000fe40008706670 */
[----:B------:R-:W-:Y:S02]  /*4880*/  USHF.R.U32.HI UR4, URZ, UR23, UR4 ;  /* 0x00000017ff047299 */ /* 0x000fe40008011604 */
[----:B------:R-:W-:Y:S02]  /*4890*/  UIMAD.WIDE.U32 UR8, UR5, UR22, URZ ;  /* 0x00000016050872a5 */ /* 0x000fe4000f8e00ff */
[----:B------:R-:W-:Y:S04]  /*48a0*/  USEL UR10, UR6, UR4, !UP4 ;  /* 0x00000004060a7287 */ /* 0x000fe8000e000000 */
[----:B------:R-:W-:Y:S01]  /*48b0*/  UIADD3 UR11, UPT, UPT, -UR10, URZ, URZ ;  /* 0x000000ff0a0b7290 */ /* 0x000fe2000fffe1ff */
[----:B------:R-:W-:Y:S02]  /*48c0*/  @!UP0 UMOV UR4, UR9 ;  /* 0x0000000900048c82 */ /* 0x000fe40008000000 */
[----:B------:R-:W-:Y:S02]  /*48d0*/  @!UP0 USHF.R.U32.HI UR4, URZ, UR23, UR4 ;  /* 0x00000017ff048299 */ /* 0x000fe40008011604 */
[----:B------:R-:W-:Y:S02]  /*48e0*/  UIMAD UR8, UR42, UR11, UR6 ;  /* 0x0000000b2a0872a4 */ /* 0x000fe4000f8e0206 */
[----:B------:R-:W-:Y:S04]  /*48f0*/  @!UP0 USEL UR4, UR5, UR4, !UP4 ;  /* 0x0000000405048287 */ /* 0x000fe8000e000000 */
[----:B------:R-:W-:Y:S02]  /*4900*/  @!UP0 UIMAD UR7, UR7, UR8, UR4 ;  /* 0x00000008070782a4 */ /* 0x000fe4000f8e0204 */
[----:B------:R-:W-:Y:S02]  /*4910*/  @!UP0 UIADD3 UR9, UPT, UPT, UR10, -UR4, URZ ;  /* 0x800000040a098290 */ /* 0x000fe4000fffe0ff */
[----:B------:R-:W-:Y:S02]  /*4920*/  UIADD3 UR8, UPT, UPT, -UR6, URZ, URZ ;  /* 0x000000ff06087290 */ /* 0x000fe4000fffe1ff */
[----:B------:R-:W-:Y:S02]  /*4930*/  UIADD3 UR4, UPT, UPT, -UR5, URZ, URZ ;  /* 0x000000ff05047290 */ /* 0x000fe4000fffe1ff */
[----:B------:R-:W-:Y:S03]  /*4940*/  @!UP0 UIMAD UR6, UR9, UR42, UR5 ;  /* 0x0000002a090682a4 */ /* 0x000fe6000f8e0205 */
[----:B------:R-:W-:Y:S01]  /*4950*/  @!UP0 UMOV UR5, UR7 ;  /* 0x0000000700058c82 */ /* 0x000fe20008000000 */
[----:B------:R-:W-:Y:S02]  /*4960*/  UIMAD UR7, UR15, UR4, UR14 ;  /* 0x000000040f0772a4 */ /* 0x000fe4000f8e020e */
[----:B------:R-:W-:Y:S02]  /*4970*/  UIMAD UR4, UR34, UR8, UR13 ;  /* 0x00000008220472a4 */ /* 0x000fe4000f8e020d */
[----:B------:R-:W-:Y:S02]  /*4980*/  UIMAD UR14, UR5, UR15, UR7 ;  /* 0x0000000f050e72a4 */ /* 0x000fe4000f8e0207 */
[----:B------:R-:W-:Y:S11]  /*4990*/  UIMAD UR13, UR6, UR34, UR4 ;  /* 0x00000022060d72a4 */ /* 0x000ff6000f8e0204 */
[----:B------:R-:W-:Y:S01]  /*49a0*/  @!UPT UIADD3 URZ, UPT, UPT, URZ, URZ, URZ ;  /* 0x000000fffffff290 */ /* 0x000fe2000fffe0ff */
.L_x_86:
[----:B------:R-:W2:Y:S01]  /*49b0*/  @!UP2 LDCU.128 UR8, c[0x0][0xb10] ;  /* 0x00016200ff08a7ac */ /* 0x000ea20008000c00 */
[C---:B---3--:R-:W-:Y:S02]  /*49c0*/  ISETP.NE.U32.AND P1, PT, R4.reuse, RZ, PT ;  /* 0x000000ff0400720c */ /* 0x048fe40003f25070 */
[----:B------:R-:W-:Y:S02]  /*49d0*/  ISETP.NE.U32.AND P0, PT, R4, RZ, PT ;  /* 0x000000ff0400720c */ /* 0x000fe40003f05070 */
[C---:B------:R-:W-:Y:S02]  /*49e0*/  ISETP.NE.AND.EX P1, PT, R5.reuse, RZ, PT, P1 ;  /* 0x000000ff0500720c */ /* 0x040fe40003f25310 */
[----:B------:R-:W-:Y:S01]  /*49f0*/  ISETP.NE.AND.EX P0, PT, R5, RZ, PT, P0 ;  /* 0x000000ff0500720c */ /* 0x000fe20003f05300 */
[----:B------:R-:W3:Y:S01]  /*4a00*/  @!UP2 LDCU UR5, c[0x0][0xb0c] ;  /* 0x00016180ff05a7ac */ /* 0x000ee20008000800 */
[----:B------:R-:W-:Y:S02]  /*4a10*/  USHF.L.U32 UR26, UR25, 0x6, URZ ;  /* 0x00000006191a7899 */ /* 0x000fe400080006ff */
[----:B------:R-:W-:Y:S02]  /*4a20*/  USHF.L.U32 UR27, UR20, 0x6, URZ ;  /* 0x00000006141b7899 */ /* 0x000fe400080006ff */
[----:B--2---:R-:W-:Y:S07]  /*4a30*/  UIMAD.WIDE.U32 UR6, UR14, UR8, URZ ;  /* 0x000000080e0672a5 */ /* 0x004fee000f8e00ff */
[----:B------:R-:W-:Y:S01]  /*4a40*/  @!UP2 UMOV UR4, UR7 ;  /* 0x000000070004ac82 */ /* 0x000fe20008000000 */
[----:B---3--:R-:W-:Y:S02]  /*4a50*/  @!UP2 UISETP.NE.AND UP0, UPT, UR5, 0x1, UPT ;  /* 0x000000010500a88c */ /* 0x008fe4000bf05270 */
[----:B------:R-:W-:Y:S02]  /*4a60*/  @!UP2 USHF.R.U32.HI UR4, URZ, UR9, UR4 ;  /* 0x00000009ff04a299 */ /* 0x000fe40008011604 */
[----:B------:R-:W-:Y:S02]  /*4a70*/  UIMAD.WIDE.U32 UR6, UR13, UR11, URZ ;  /* 0x0000000b0d0672a5 */ /* 0x000fe4000f8e00ff */
[----:B------:R-:W-:Y:S02]  /*4a80*/  @!UP2 USEL UR8, UR14, UR4, !UP0 ;  /* 0x000000040e08a287 */ /* 0x000fe4000c000000 */
[----:B------:R-:W-:Y:S03]  /*4a90*/  @!UP2 UISETP.NE.AND UP0, UPT, UR10, 0x1, UPT ;  /* 0x000000010a00a88c */ /* 0x000fe6000bf05270 */
[----:B------:R-:W-:Y:S02]  /*4aa0*/  @!UP2 UMOV UR6, UR7 ;  /* 0x000000070006ac82 */ /* 0x000fe40008000000 */
[----:B------:R-:W2:Y:S02]  /*4ab0*/  @!UP2 LDCU UR4, c[0x0][0xb20] ;  /* 0x00016400ff04a7ac */ /* 0x000ea40008000800 */
[----:B--2---:R-:W-:Y:S04]  /*4ac0*/  @!UP2 USHF.R.U32.HI UR6, URZ, UR4, UR6 ;  /* 0x00000004ff06a299 */ /* 0x004fe80008011606 */
[----:B------:R-:W-:Y:S04]  /*4ad0*/  @!UP2 USEL UR6, UR13, UR6, !UP0 ;  /* 0x000000060d06a287 */ /* 0x000fe8000c000000 */
[----:B------:R-:W-:Y:S02]  /*4ae0*/  @!UP2 UIADD3 UR4, UPT, UPT, -UR8, UR6, URZ ;  /* 0x000000060804a290 */ /* 0x000fe4000fffe1ff */
[----:B------:R-:W-:Y:S02]  /*4af0*/  @!UP2 UIADD3 UR6, UPT, UPT, UR8, -UR6, URZ ;  /* 0x800000060806a290 */ /* 0x000fe4000fffe0ff */
[----:B------:R-:W-:Y:S02]  /*4b00*/  @!UP2 UIMAD UR14, UR4, UR5, UR14 ;  /* 0x00000005040ea2a4 */ /* 0x000fe4000f8e020e */
[----:B------:R-:W-:Y:S01]  /*4b10*/  @!UP2 UIMAD UR13, UR6, UR10, UR13 ;  /* 0x0000000a060da2a4 */ /* 0x000fe2000f8e020d */
[----:B------:R-:W-:Y:S11]  /*4b20*/  BRA.U UP3, `(.L_x_87) ;  /* 0x0000000103107547 */ /* 0x000ff6000b800000 */
[----:B------:R-:W-:Y:S04]  /*4b30*/  MOV R6, UR43 ;  /* 0x0000002b00067c02 */ /* 0x000fe80008000f00 */
[----:B------:R-:W-:Y:S04]  /*4b40*/  SHF.L.U32 R6, R6, 0x1f, RZ ;  /* 0x0000001f06067819 */ /* 0x000fe800000006ff */
[----:B------:R-:W2:Y:S02]  /*4b50*/  SYNCS.PHASECHK.TRANS64.TRYWAIT P2, [UR29+0x68], R6 ;  /* 0x00006806ff0075a7 */ /* 0x000ea4000804111d */
[----:B--2---:R-:W-:Y:S05]  /*4b60*/  @!P2 BRA `(.L_x_88) ;  /* 0x0000003400f0a947 */ /* 0x004fea0003800000 */
.L_x_87:
[----:B------:R-:W-:Y:S05]  /*4b70*/  @!P1 BRA `(.L_x_89) ;  /* 0x0000000000309947 */ /* 0x000fea0003800000 */
[----:B------:R-:W-:Y:S01]  /*4b80*/  ISETP.NE.U32.AND P1, PT, R2, RZ, PT ;  /* 0x000000ff0200720c */ /* 0x000fe20003f25070 */
[----:B------:R-:W2:Y:S01]  /*4b90*/  LDCU.64 UR4, c[0x0][0x358] ;  /* 0x00006b00ff0477ac */ /* 0x000ea20008000a00 */
[----:B------:R-:W-:Y:S02]  /*4ba0*/  IMAD.MOV.U32 R46, RZ, RZ, 0x1 ;  /* 0x00000001ff2e7424 */ /* 0x000fe400078e00ff */
[----:B------:R-:W-:Y:S11]  /*4bb0*/  ISETP.NE.AND.EX P1, PT, R3, RZ, PT, P1 ;  /* 0x000000ff0300720c */ /* 0x000ff60003f25310 */
[----:B------:R-:W-:Y:S02]  /*4bc0*/  @!UPT UIADD3 URZ, UPT, UPT, URZ, URZ, URZ ;  /* 0x000000fffffff290 */ /* 0x000fe4000fffe0ff */
[----:B------:R-:W3:Y:S01]  /*4bd0*/  @P1 LDC.64 R8, c[0x0][0x888] ;  /* 0x00022200ff081b82 */ /* 0x000ee20000000a00 */
[----:B-1----:R-:W-:Y:S04]  /*4be0*/  @P1 IMAD R0, R4, UR36, RZ ;  /* 0x0000002404001c24 */ /* 0x002fe8000f8e02ff */
[----:B---3--:R-:W-:Y:S04]  /*4bf0*/  @P1 IMAD.WIDE R8, R0, 0x4, R8 ;  /* 0x0000000400081825 */ /* 0x008fe800078e0208 */
[----:B------:R-:W-:Y:S01]  /*4c00*/  HFMA2 R0, -RZ, RZ, 0, 5.9604644775390625e-08 ;  /* 0x00000001ff007431 */ /* 0x000fe200000001ff */
[----:B--2--5:R2:W5:Y:S04]  /*4c10*/  @P1 LDG.E R26, desc[UR4][R8.64] ;  /* 0x00000004081a1981 */ /* 0x024568000c1e1900 */
[----:B------:R-:W-:Y:S01]  /*4c20*/  @!P1 PRMT R46, R0, 0x7610, R46 ;  /* 0x00007610002e9816 */ /* 0x000fe2000000002e */
[----:B--2---:R-:W3:Y:S06]  /*4c30*/  @!P1 LDC R26, c[0x0][0x880] ;  /* 0x00022000ff1a9b82 */ /* 0x004eec0000000800 */
.L_x_89:
[----:B---3-5:R-:W-:Y:S01]  /*4c40*/  @!P0 FSETP.EQ.AND P1, PT, R26, RZ, PT ;  /* 0x000000ff1a00820b */ /* 0x028fe20003f22000 */
[----:B------:R-:W-:Y:S01]  /*4c50*/  @!UPT UIADD3 URZ, UPT, UPT, URZ, URZ, URZ ;  /* 0x000000fffffff290 */ /* 0x000fe2000fffe0ff */
[----:B------:R-:W-:Y:S11]  /*4c60*/  @!P0 BRA `(.L_x_90) ;  /* 0x0000000000188947 */ /* 0x000ff60003800000 */
[----:B------:R-:W-:Y:S02]  /*4c70*/  LOP3.LUT P0, RZ, R46, 0xff, RZ, 0xc0, !PT ;  /* 0x000000ff2eff7812 */ /* 0x000fe4000780c0ff */
[----:B------:R-:W-:Y:S04]  /*4c80*/  ISETP.NE.U32.AND P1, PT, R2, RZ, PT ;  /* 0x000000ff0200720c */ /* 0x000fe80003f25070 */
[----:B------:R-:W-:Y:S04]  /*4c90*/  ISETP.NE.AND.EX P1, PT, R3, RZ, PT, P1 ;  /* 0x000000ff0300720c */ /* 0x000fe80003f25310 */
[----:B------:R-:W-:Y:S03]  /*4ca0*/  PLOP3.LUT P1, PT, P1, PT, PT, 0x8, 0x80 ;  /* 0x000000000080781c */ /* 0x000fe60000f2e170 */
[----:B------:R-:W-:Y:S11]  /*4cb0*/  @P0 FSETP.EQ.AND P1, PT, R26, RZ, PT ;  /* 0x000000ff1a00020b */ /* 0x000ff60003f22000 */
[----:B------:R-:W-:Y:S02]  /*4cc0*/  @!UPT UIADD3 URZ, UPT, UPT, URZ, URZ, URZ ;  /* 0x000000fffffff290 */ /* 0x000fe4000fffe0ff */
.L_x_90:
[----:B------:R-:W-:Y:S01]  /*4cd0*/  ULEA UR4, UR12, UR29, 0x3 ;  /* 0x0000001d0c047291 */ /* 0x000fe2000f8e18ff */
[----:B------:R-:W-:Y:S02]  /*4ce0*/  SHF.L.U32 R9, R15, 0x1f, RZ ;  /* 0x0000001f0f097819 */ /* 0x000fe400000006ff */
[----:B------:R-:W-:Y:S04]  /*4cf0*/  ELECT P0, URZ, PT ;  /* 0x0000000000ff782f */ /* 0x000fe80003800000 */
[----:B------:R-:W-:Y:S02]  /*4d00*/  PLOP3.LUT P1, PT, P1, P0, PT, 0xf2, 0x2f ;  /* 0x00000000002f781c */ /* 0x000fe40000f21e72 */
[----:B------:R-:W2:Y:S11]  /*4d10*/  SYNCS.PHASECHK.TRANS64.TRYWAIT P2, [UR4+0x48], R9 ;  /* 0x00004809ff0075a7 */ /* 0x000eb60008041104 */
[----:B------:R-:W-:Y:S05]  /*4d20*/  @!P1 IADD3 R8, P0, PT, R16, 0x580, RZ ;  /* 0x0000058010089810 */ /* 0x000fea0007f1e0ff */
[----:B-1----:R-:W-:Y:S01]  /*4d30*/  @!P1 IMAD.X R6, RZ, RZ, R17, P0 ;  /* 0x000000ffff069224 */ /* 0x002fe200000e0611 */
[----:B--2---:R-:W-:Y:S07]  /*4d40*/  @!P2 BRA `(.L_x_91) ;  /* 0x000000340090a947 */ /* 0x004fee0003800000 */
.L_x_163:
[----:B------:R-:W2:Y:S01]  /*4d50*/  S2UR UR11, SR_CgaCtaId ;  /* 0x00000000000b79c3 */ /* 0x000ea20000008800 */
[----:B------:R-:W-:Y:S01]  /*4d60*/  @!P1 R2UR UR6, R6 ;  /* 0x00000000060692ca */ /* 0x000fe200000e0000 */
[----:B------:R-:W-:Y:S01]  /*4d70*/  UIADD3 UR5, UPT, UPT, UR12, 0x1, URZ ;  /* 0x000000010c057890 */ /* 0x000fe2000fffe0ff */
[----:B------:R-:W-:Y:S01]  /*4d80*/  @!P1 R2UR UR7, R8 ;  /* 0x00000000080792ca */ /* 0x000fe200000e0000 */
[----:B------:R-:W-:Y:S01]  /*4d90*/  UIADD3 UR25, UPT, UPT, UR4, 0x30, URZ ;  /* 0x0000003004197890 */ /* 0x000fe2000fffe0ff */
[----:B-1----:R-:W-:Y:S01]  /*4da0*/  @!P1 IMAD.MOV.U32 R0, RZ, RZ, 0x1000 ;  /* 0x00001000ff009424 */ /* 0x002fe200078e00ff */
[----:B------:R-:W-:Y:S01]  /*4db0*/  UISETP.NE.AND UP0, UPT, UR5, 0x3, UPT ;  /* 0x000000030500788c */ /* 0x000fe2000bf05270 */
[----:B------:R-:W-:Y:S01]  /*4dc0*/  VIADD R14, R14, 0x1 ;  /* 0x000000010e0e7836 */ /* 0x000fe20000000000 */
[----:B------:R-:W-:Y:S01]  /*4dd0*/  UMOV UR18, 0x0 ;  /* 0x0000000000127882 */ /* 0x000fe20000000000 */
[----:B------:R-:W-:Y:S01]  /*4de0*/  UMOV UR19, 0x10000000 ;  /* 0x1000000000137882 */ /* 0x000fe20000000000 */
[----:B------:R-:W-:Y:S02]  /*4df0*/  USEL UR21, UR5, URZ, UP0 ;  /* 0x000000ff05157287 */ /* 0x000fe40008000000 */
[----:B------:R-:W-:Y:S02]  /*4e00*/  USEL UR9, URZ, 0x1, UP0 ;  /* 0x00000001ff097887 */ /* 0x000fe40008000000 */
[----:B------:R-:W-:Y:S01]  /*4e10*/  VOTEU.ALL UP0, P1 ;  /* 0x0000000000ff7886 */ /* 0x000fe20000800000 */
[----:B------:R-:W-:Y:S01]  /*4e20*/  IMAD.U32 R9, RZ, RZ, UR6 ;  /* 0x00000006ff097e24 */ /* 0x000fe2000f8e00ff */
[----:B------:R-:W-:Y:S01]  /*4e30*/  UMOV UR28, UR36 ;  /* 0x00000024001c7c82 */ /* 0x000fe20008000000 */
[----:B------:R-:W-:Y:S01]  /*4e40*/  IMAD.U32 R8, RZ, RZ, UR7 ;  /* 0x00000007ff087e24 */ /* 0x000fe2000f8e00ff */
[----:B------:R-:W-:Y:S01]  /*4e50*/  LOP3.LUT R15, R15, UR9, RZ, 0x3c, !PT ;  /* 0x000000090f0f7c12 */ /* 0x000fe2000f8e3cff */
[----:B------:R-:W-:Y:S01]  /*4e60*/  @!UP0 ULEA UR5, UR12, UR29, 0xc ;  /* 0x0000001d0c058291 */ /* 0x000fe2000f8e60ff */
[----:B------:R-:W-:Y:S01]  /*4e70*/  @!P1 R2UR UR7, R9 ;  /* 0x00000000090792ca */ /* 0x000fe200000e0000 */
[----:B------:R-:W-:Y:S01]  /*4e80*/  @!UP0 UIADD3 UR10, UPT, UPT, UR26, 0x20, URZ ;  /* 0x000000201a0a8890 */ /* 0x000fe2000fffe0ff */
[----:B------:R-:W-:Y:S01]  /*4e90*/  @!P1 R2UR UR6, R8 ;  /* 0x00000000080692ca */ /* 0x000fe200000e0000 */
[----:B------:R-:W-:Y:S01]  /*4ea0*/  @!UP0 UIADD3 UR24, UPT, UPT, UR5, 0x200, URZ ;  /* 0x0000020005188890 */ /* 0x000fe2000fffe0ff */
[----:B------:R-:W-:Y:S01]  /*4eb0*/  SHF.L.U32 R6, R15, 0x1f, RZ ;  /* 0x0000001f0f067819 */ /* 0x000fe200000006ff */
[----:B------:R-:W-:Y:S01]  /*4ec0*/  @!UP0 UIADD3 UR8, UPT, UPT, UR5, 0xa00, URZ ;  /* 0x00000a0005088890 */ /* 0x000fe2000fffe0ff */
[----:B------:R-:W-:Y:S01]  /*4ed0*/  VOTEU.ALL UP0, P1 ;  /* 0x0000000000ff7886 */ /* 0x000fe20000800000 */
[----:B--2---:R-:W-:Y:S01]  /*4ee0*/  UPRMT UR16, UR11, 0x654, UR25 ;  /* 0x000006540b107896 */ /* 0x004fe20008000019 */
[----:B------:R-:W-:Y:S02]  /*4ef0*/  UMOV UR12, UR36 ;  /* 0x00000024000c7c82 */ /* 0x000fe40008000000 */
[----:B------:R-:W-:Y:S01]  /*4f00*/  UMOV UR11, UR27 ;  /* 0x0000001b000b7c82 */ /* 0x000fe20008000000 */
[----:B------:R-:W-:Y:S01]  /*4f10*/  UMOV UR9, UR25 ;  /* 0x0000001900097c82 */ /* 0x000fe20008000000 */
[----:B------:R-:W-:Y:S03]  /*4f20*/  ULEA UR5, UR21, UR29, 0x3 ;  /* 0x0000001d15057291 */ /* 0x000fe6000f8e18ff */
[----:B------:R1:W-:Y:S01]  /*4f30*/  @!UP0 UTMALDG.3D [UR24], [UR6], desc[UR18] ;  /* 0x00001218060085b4 */ /* 0x0003e20008011000 */
[----:B------:R-:W-:Y:S05]  /*4f40*/  VOTEU.ALL UP0, P1 ;  /* 0x0000000000ff7886 */ /* 0x000fea0000800000 */
[----:B------:R1:W-:Y:S01]  /*4f50*/  @!UP0 UTMALDG.3D [UR8], [UR6], desc[UR18] ;  /* 0x00001208060085b4 */ /* 0x0003e20008011000 */
[----:B------:R1:W-:Y:S01]  /*4f60*/  @!P1 SYNCS.ARRIVE.TRANS64.RED.A0TR RZ, [UR4+0x30], R0 ;  /* 0x00003000ffff99a7 */ /* 0x0003e20008300404 */
[----:B------:R-:W-:Y:S01]  /*4f70*/  SYNCS.ARRIVE.TRANS64.RED.A1T0 RZ, [UR16], RZ ;  /* 0x000000ffffff79a7 */ /* 0x000fe20008100410 */
[----:B------:R-:W2:Y:S02]  /*4f80*/  SYNCS.PHASECHK.TRANS64.TRYWAIT P0, [UR5+0x48], R6 ;  /* 0x00004806ff0075a7 */ /* 0x000ea40008001105 */
[----:B-12---:R-:W-:Y:S05]  /*4f90*/  @!P0 BRA `(.L_x_92) ;  /* 0x0000003400148947 */ /* 0x006fea0003800000 */
.L_x_165:
[----:B------:R-:W-:Y:S01]  /*4fa0*/  UIADD3 UR17, UPT, UPT, UR5, 0x30, URZ ;  /* 0x0000003005117890 */ /* 0x000fe2000fffe0ff */
[----:B-1----:R-:W-:Y:S01]  /*4fb0*/  @!P1 IADD3 R6, P0, PT, R16, 0x580, RZ ;  /* 0x0000058010069810 */ /* 0x002fe20007f1e0ff */
[----:B------:R-:W-:Y:S01]  /*4fc0*/  UPLOP3.LUT UP3, UPT, UPT, UPT, UPT, 0x80, 0x8 ;  /* 0x000000000008789c */ /* 0x000fe20003f6f070 */
[----:B------:R-:W1:Y:S01]  /*4fd0*/  S2UR UR9, SR_CgaCtaId ;  /* 0x00000000000979c3 */ /* 0x000e620000008800 */
[----:B------:R-:W-:Y:S01]  /*4fe0*/  UMOV UR24, 0x0 ;  /* 0x0000000000187882 */ /* 0x000fe20000000000 */
[----:B------:R-:W-:Y:S01]  /*4ff0*/  @!P1 R2UR UR6, R6 ;  /* 0x00000000060692ca */ /* 0x000fe200000e0000 */
[----:B------:R-:W-:Y:S01]  /*5000*/  @!P1 IMAD.X R0, RZ, RZ, R17, P0 ;  /* 0x000000ffff009224 */ /* 0x000fe200000e0611 */
[----:B------:R-:W-:Y:S01]  /*5010*/  UMOV UR25, 0x10000000 ;  /* 0x1000000000197882 */ /* 0x000fe20000000000 */
[----:B------:R-:W-:Y:S01]  /*5020*/  UMOV UR19, UR27 ;  /* 0x0000001b00137c82 */ /* 0x000fe20008000000 */
[----:B------:R-:W-:Y:S01]  /*5030*/  UMOV UR20, UR36 ;  /* 0x0000002400147c82 */ /* 0x000fe20008000000 */
[----:B------:R-:W-:Y:S01]  /*5040*/  UMOV UR11, UR27 ;  /* 0x0000001b000b7c82 */ /* 0x000fe20008000000 */
[----:B------:R-:W-:Y:S01]  /*5050*/  @!P1 R2UR UR4, R0 ;  /* 0x00000000000492ca */ /* 0x000fe200000e0000 */
[----:B------:R-:W-:Y:S01]  /*5060*/  UMOV UR12, UR36 ;  /* 0x00000024000c7c82 */ /* 0x000fe20008000000 */
[----:B------:R-:W-:Y:S01]  /*5070*/  VOTEU.ALL UP0, P1 ;  /* 0x0000000000ff7886 */ /* 0x000fe20000800000 */
[----:B------:R-:W-:Y:S01]  /*5080*/  R2UR UR41, R50 ;  /* 0x00000000322972ca */ /* 0x000fe200000e0000 */
[----:B------:R-:W-:Y:S01]  /*5090*/  UMOV UR36, UR30 ;  /* 0x0000001e00247c82 */ /* 0x000fe20008000000 */
[----:B------:R-:W-:Y:S02]  /*50a0*/  R2UR UR28, R51 ;  /* 0x00000000331c72ca */ /* 0x000fe400000e0000 */
[----:B------:R-:W-:Y:S01]  /*50b0*/  @!UP0 UIADD3 UR18, UPT, UPT, UR26, 0x10, URZ ;  /* 0x000000101a128890 */ /* 0x000fe2000fffe0ff */
[----:B------:R-:W-:Y:S01]  /*50c0*/  IMAD.U32 R8, RZ, RZ, UR6 ;  /* 0x00000006ff087e24 */ /* 0x000fe2000f8e00ff */
[----:B------:R-:W-:Y:S01]  /*50d0*/  @!UP0 UIADD3 UR10, UPT, UPT, UR26, 0x30, URZ ;  /* 0x000000301a0a8890 */ /* 0x000fe2000fffe0ff */
[----:B------:R-:W-:Y:S03]  /*50e0*/  ISETP.NE.AND P0, PT, R14, 0x2, PT ;  /* 0x000000020e00780c */ /* 0x000fe60003f05270 */
[----:B------:R-:W-:Y:S01]  /*50f0*/  IMAD.U32 R9, RZ, RZ, UR4 ;  /* 0x00000004ff097e24 */ /* 0x000fe2000f8e00ff */
[----:B------:R-:W-:Y:S01]  /*5100*/  @!P1 R2UR UR6, R8 ;  /* 0x00000000080692ca */ /* 0x000fe200000e0000 */
[----:B------:R-:W-:Y:S01]  /*5110*/  @!UP0 ULEA UR4, UR21, UR29, 0xc ;  /* 0x0000001d15048291 */ /* 0x000fe2000f8e60ff */
[----:B------:R-:W-:Y:S02]  /*5120*/  SEL R0, RZ, 0x1, P0 ;  /* 0x00000001ff007807 */ /* 0x000fe40000000000 */
[----:B------:R-:W-:Y:S01]  /*5130*/  @!P1 R2UR UR7, R9 ;  /* 0x00000000090792ca */ /* 0x000fe200000e0000 */
[----:B------:R-:W-:Y:S01]  /*5140*/  @!UP0 UIADD3 UR16, UPT, UPT, UR4, 0x200, URZ ;  /* 0x0000020004108890 */ /* 0x000fe2000fffe0ff */
[----:B------:R-:W-:Y:S01]  /*5150*/  LOP3.LUT R13, R13, R0, RZ, 0x3c, !PT ;  /* 0x000000000d0d7212 */ /* 0x000fe200078e3cff */
[----:B------:R-:W-:Y:S01]  /*5160*/  @!UP0 UIADD3 UR8, UPT, UPT, UR4, 0xa00, URZ ;  /* 0x00000a0004088890 */ /* 0x000fe2000fffe0ff */
[----:B------:R-:W-:Y:S01]  /*5170*/  SEL R14, R14, RZ, P0 ;  /* 0x000000ff0e0e7207 */ /* 0x000fe20000000000 */
[----:B------:R-:W-:Y:S01]  /*5180*/  VOTEU.ALL UP0, P1 ;  /* 0x0000000000ff7886 */ /* 0x000fe20000800000 */
[----:B-1----:R-:W-:Y:S03]  /*5190*/  UPRMT UR4, UR9, 0x654, UR17 ;  /* 0x0000065409047896 */ /* 0x002fe60008000011 */
[----:B------:R-:W-:Y:S04]  /*51a0*/  UMOV UR9, UR17 ;  /* 0x0000001100097c82 */ /* 0x000fe80008000000 */
[----:B------:R1:W-:Y:S01]  /*51b0*/  @!UP0 UTMALDG.3D [UR16], [UR6], desc[UR24] ;  /* 0x00001810060085b4 */ /* 0x0003e20008011000 */
[----:B------:R-:W-:Y:S05]  /*51c0*/  VOTEU.ALL UP0, P1 ;  /* 0x0000000000ff7886 */ /* 0x000fea0000800000 */
[----:B------:R2:W-:Y:S01]  /*51d0*/  @!UP0 UTMALDG.3D [UR8], [UR6], desc[UR24] ;  /* 0x00001808060085b4 */ /* 0x0005e20008011000 */
[----:B------:R4:W-:Y:S01]  /*51e0*/  @!P1 SYNCS.ARRIVE.TRANS64.RED.A0TR RZ, [UR5+0x30], R7 ;  /* 0x00003007ffff99a7 */ /* 0x0009e20008300405 */
[----:B------:R-:W-:Y:S01]  /*51f0*/  SYNCS.ARRIVE.TRANS64.RED.A1T0 RZ, [UR4], RZ ;  /* 0x000000ffffff79a7 */ /* 0x000fe20008100404 */
[----:B------:R-:W-:Y:S04]  /*5200*/  UIADD3 UR4, UPT, UPT, UR21, 0x1, URZ ;  /* 0x0000000115047890 */ /* 0x000fe8000fffe0ff */
[----:B------:R-:W-:Y:S04]  /*5210*/  UISETP.NE.AND UP0, UPT, UR4, 0x3, UPT ;  /* 0x000000030400788c */ /* 0x000fe8000bf05270 */
[----:B------:R-:W-:Y:S02]  /*5220*/  USEL UR5, URZ, 0x1, UP0 ;  /* 0x00000001ff057887 */ /* 0x000fe40008000000 */
[----:B-1----:R-:W-:Y:S04]  /*5230*/  UIADD3 UR20, UPT, UPT, UR14, UR28, URZ ;  /* 0x0000001c0e147290 */ /* 0x002fe8000fffe0ff */
[----:B------:R-:W-:Y:S01]  /*5240*/  LOP3.LUT R15, R15, UR5, RZ, 0x3c, !PT ;  /* 0x000000050f0f7c12 */ /* 0x000fe2000f8e3cff */
[----:B--2---:R-:W-:Y:S02]  /*5250*/  UIADD3 UR25, UPT, UPT, UR13, UR41, URZ ;  /* 0x000000290d197290 */ /* 0x004fe4000fffe0ff */
[----:B------:R-:W-:Y:S01]  /*5260*/  USEL UR12, UR4, URZ, UP0 ;  /* 0x000000ff040c7287 */ /* 0x000fe20008000000 */
[----:B------:R-:W-:Y:S11]  /*5270*/  BRA.U UP1, `(.L_x_93) ;  /* 0xfffffff101ac7547 */ /* 0x000ff6000b83ffff */
[----:B------:R-:W-:Y:S01]  /*5280*/  UIADD3 UR29, UPT, UPT, UR29, 0x48, URZ ;  /* 0x000000481d1d7890 */ /* 0x000fe2000fffe0ff */
[----:B------:R-:W-:-:S03]  /*5290*/  SHF.L.U32 R2, R15, 0x1f, RZ ;  /* 0x0000001f0f027819 */ /* 0x000fc600000006ff */
[----:B------:R-:W-:-:S09]  /*52a0*/  ULEA UR4, UR12, UR29, 0x3 ;  /* 0x0000001d0c047291 */ /* 0x000fd2000f8e18ff */
[----:B------:R-:W1:Y:S02]  /*52b0*/  SYNCS.PHASECHK.TRANS64.TRYWAIT P0, [UR4], R2 ;  /* 0x00000002ff0075a7 */ /* 0x000e640008001104 */
[----:B-1----:R-:W-:Y:S05]  /*52c0*/  @!P0 BRA `(.L_x_94) ;  /* 0x0000003000608947 */ /* 0x002fea0003800000 */
.L_x_167:
        /* <DEDUP_REMOVED lines=9> */
.L_x_169:
        /* <DEDUP_REMOVED lines=8> */
.L_x_96:
[----:B-1----:R1:W2:Y:S02]  /*53e0*/  SYNCS.PHASECHK.TRANS64.TRYWAIT P0, [R0+URZ], R2 ;  /* 0x00000002000075a7 */ /* 0x0022a400080011ff */
[----:B--2---:R-:W-:Y:S05]  /*53f0*/  @!P0 NANOSLEEP.SYNCS 0x989680 ;  /* 0x009896800000895d */ /* 0x004fea0003900000 */
[----:B------:R-:W2:Y:S02]  /*5400*/  @!P0 SYNCS.PHASECHK.TRANS64 P0, [R0+URZ], R2 ;  /* 0x00000002000085a7 */ /* 0x000ea400080010ff */
[----:B--2---:R-:W-:Y:S05]  /*5410*/  @P0 EXIT ;  /* 0x000000000000094d */ /* 0x004fea0003800000 */
[----:B------:R-:W-:Y:S05]  /*5420*/  BRA `(.L_x_96) ;  /* 0xfffffffc00ec7947 */ /* 0x000fea000383ffff */
.L_x_84:
[----:B------:R-:W-:-:S06]  /*5430*/  UISETP.GE.AND UP0, UPT, UR13, 0x4, UPT ;  /* 0x000000040d00788c */ /* 0x000fcc000bf06270 */
[----:B------:R-:W-:-:S13]  /*5440*/  PLOP3.LUT P0, PT, PT, PT, UP0, 0x80, 0x8 ;  /* 0x000000000008781c */ /* 0x000fda0003f0f008 */
[----:B------:R-:W-:Y:S05]  /*5450*/  @!P0 EXIT ;  /* 0x000000000000894d */ /* 0x000fea0003800000 */
[----:B------:R-:W1:Y:S08]  /*5460*/  S2UR UR4, SR_CgaCtaId ;  /* 0x00000000000479c3 */ /* 0x000e700000008800 */
[----:B------:R-:W-:Y:S01]  /*5470*/  BAR.SYNC.DEFER_BLOCKING 0x6, 0xa0 ;  /* 0x0182800000007b1d */ /* 0x000fe20000010000 */
[----:B------:R-:W-:Y:S01]  /*5480*/  IMAD.SHL.U32 R3, R47, 0x200000, RZ ;  /* 0x002000002f037824 */ /* 0x000fe200078e00ff */
[----:B------:R-:W-:Y:S01]  /*5490*/  CS2R R56, SRZ ;  /* 0x0000000000387805 */ /* 0x000fe2000001ff00 */
[----:B------:R-:W-:-:S02]  /*54a0*/  IMAD.SHL.U32 R45, R58, 0x10, RZ ;  /* 0x000000103a2d7824 */ /* 0x000fc400078e00ff */
[C---:B------:R-:W-:Y:S01]  /*54b0*/  IMAD.U32 R23, R58.reuse, 0x10000, RZ ;  /* 0x000100003a177824 */ /* 0x040fe200078e00ff */
[----:B------:R-:W-:Y:S02]  /*54c0*/  UMOV UR45, 0x400 ;  /* 0x00000400002d7882 */ /* 0x000fe40000000000 */
[----:B------:R-:W2:Y:S01]  /*54d0*/  LDC.64 R42, c[0x0][0x8b0] ;  /* 0x00022c00ff2a7b82 */ /* 0x000ea20000000a00 */
[----:B------:R-:W-:Y:S01]  /*54e0*/  IMAD.SHL.U32 R2, R58, 0x2, RZ ;  /* 0x000000023a027824 */ /* 0x000fe200078e00ff */
[----:B------:R-:W-:Y:S01]  /*54f0*/  LOP3.LUT R3, R3, 0x200000, RZ, 0xc0, !PT ;  /* 0x0020000003037812 */ /* 0x000fe200078ec0ff */
[----:B------:R-:W-:Y:S01]  /*5500*/  IMAD.SHL.U32 R4, R47, 0x200, RZ ;  /* 0x000002002f047824 */ /* 0x000fe200078e00ff */
[C---:B------:R-:W-:Y:S01]  /*5510*/  LOP3.LUT R5, R45.reuse, 0x40, RZ, 0xc0, !PT ;  /* 0x000000402d057812 */ /* 0x040fe200078ec0ff */
[----:B------:R-:W-:Y:S01]  /*5520*/  IMAD.MOV.U32 R22, RZ, RZ, RZ ;  /* 0x000000ffff167224 */ /* 0x000fe200078e00ff */
[----:B------:R-:W-:Y:S01]  /*5530*/  LOP3.LUT R44, R45, 0x5b0, RZ, 0xc0, !PT ;  /* 0x000005b02d2c7812 */ /* 0x000fe200078ec0ff */
[----:B------:R-:W-:Y:S01]  /*5540*/  IMAD.MOV.U32 R55, RZ, RZ, RZ ;  /* 0x000000ffff377224 */ /* 0x000fe200078e00ff */
[----:B------:R-:W3:Y:S01]  /*5550*/  LDC.64 R40, c[0x0][0x8a8] ;  /* 0x00022a00ff287b82 */ /* 0x000ee20000000a00 */
[----:B------:R-:W-:Y:S01]  /*5560*/  LOP3.LUT R23, R3, 0x400000, R23, 0xf8, !PT ;  /* 0x0040000003177812 */ /* 0x000fe200078ef817 */
[----:B------:R-:W4:Y:S01]  /*5570*/  LDCU UR62, c[0x0][0x370] ;  /* 0x00006e00ff3e77ac */ /* 0x000f220008000800 */
[----:B------:R-:W-:-:S02]  /*5580*/  LOP3.LUT R2, R5, 0x8, R2, 0xf8, !PT ;  /* 0x0000000805027812 */ /* 0x000fc400078ef802 */
[----:B------:R-:W-:Y:S01]  /*5590*/  LOP3.LUT R44, R44, 0x200, R4, 0xf8, !PT ;  /* 0x000002002c2c7812 */ /* 0x000fe200078ef804 */
[----:B------:R-:W2:Y:S01]  /*55a0*/  LDCU UR43, c[0x0][0xb0c] ;  /* 0x00016180ff2b77ac */ /* 0x000ea20008000800 */
[----:B------:R-:W-:Y:S02]  /*55b0*/  LOP3.LUT P0, RZ, R45, 0x40, RZ, 0xc0, !PT ;  /* 0x000000402dff7812 */ /* 0x000fe4000780c0ff */
[----:B------:R-:W-:Y:S01]  /*55c0*/  LOP3.LUT R44, R44, R2, RZ, 0xfc, !PT ;  /* 0x000000022c2c7212 */ /* 0x000fe200078efcff */
[----:B-1----:R-:W-:Y:S01]  /*55d0*/  ULEA UR45, UR4, UR45, 0x18 ;  /* 0x0000002d042d7291 */ /* 0x002fe2000f8ec0ff */
[----:B------:R-:W-:Y:S01]  /*55e0*/  P2R R2, PR, RZ, 0x1 ;  /* 0x00000001ff027803 */ /* 0x000fe20000000000 */
[----:B------:R-:W1:Y:S01]  /*55f0*/  LDCU.64 UR4, c[0x0][0x890] ;  /* 0x00011200ff0477ac */ /* 0x000e620008000a00 */
[----:B------:R-:W-:Y:S01]  /*5600*/  LOP3.LUT R58, R58, 0x60, RZ, 0xc0, !PT ;  /* 0x000000603a3a7812 */ /* 0x000fe200078ec0ff */
[----:B------:R-:W2:Y:S05]  /*5610*/  LDCU UR39, c[0x0][0xb30] ;  /* 0x00016600ff2777ac */ /* 0x000eaa0008000800 */
[----:B------:R-:W4:Y:S01]  /*5620*/  LDS R0, [UR45+0x120] ;  /* 0x0001202dff007984 */ /* 0x000f220008000800 */
[----:B------:R-:W2:Y:S01]  /*5630*/  LDCU.64 UR60, c[0x0][0x888] ;  /* 0x00011100ff3c77ac */ /* 0x000ea20008000a00 */
[----:B------:R-:W2:Y:S01]  /*5640*/  LDCU.64 UR40, c[0x0][0xb28] ;  /* 0x00016500ff2877ac */ /* 0x000ea20008000a00 */
[----:B------:R-:W2:Y:S01]  /*5650*/  LDCU.128 UR56, c[0x0][0xb10] ;  /* 0x00016200ff3877ac */ /* 0x000ea20008000c00 */
[----:B-1----:R-:W-:Y:S01]  /*5660*/  IMAD.U32 R49, RZ, RZ, UR4 ;  /* 0x00000004ff317e24 */ /* 0x002fe2000f8e00ff */
[----:B------:R-:W-:Y:S01]  /*5670*/  UIADD3 UR4, UPT, UPT, UR45, 0x200, URZ ;  /* 0x000002002d047890 */ /* 0x000fe2000fffe0ff */
[----:B------:R-:W-:Y:S01]  /*5680*/  IMAD.U32 R48, RZ, RZ, UR5 ;  /* 0x00000005ff307e24 */ /* 0x000fe2000f8e00ff */
[----:B------:R-:W1:Y:S01]  /*5690*/  LDCU UR55, c[0x0][0x374] ;  /* 0x00006e80ff3777ac */ /* 0x000e620008000800 */
[----:B------:R-:W-:Y:S01]  /*56a0*/  UMOV UR54, 0x1 ;  /* 0x0000000100367882 */ /* 0x000fe20000000000 */
[----:B------:R-:W-:Y:S01]  /*56b0*/  UMOV UR47, URZ ;  /* 0x000000ff002f7c82 */ /* 0x000fe20008000000 */
[----:B------:R-:W-:Y:S01]  /*56c0*/  UMOV UR53, URZ ;  /* 0x000000ff00357c82 */ /* 0x000fe20008000000 */
[----:B------:R-:W-:Y:S01]  /*56d0*/  UMOV UR52, URZ ;  /* 0x000000ff00347c82 */ /* 0x000fe20008000000 */
[----:B----4-:R-:W-:-:S02]  /*56e0*/  IMAD.IADD R23, R0, 0x1, R23 ;  /* 0x0000000100177824 */ /* 0x010fc400078e0217 */
[----:B-123--:R-:W-:-:S07]  /*56f0*/  IMAD.U32 R0, RZ, RZ, UR4 ;  /* 0x00000004ff007e24 */ /* 0x00efce000f8e00ff */
.L_x_127:
[C---:B------:R-:W-:Y:S02]  /*5700*/  LEA R3, R55.reuse, UR45, 0x3 ;  /* 0x0000002d37037c11 */ /* 0x040fe4000f8e18ff */
[----:B------:R-:W-:Y:S02]  /*5710*/  SHF.L.U32 R0, R56, 0x1f, RZ ;  /* 0x0000001f38007819 */ /* 0x000fe400000006ff */
[----:B------:R-:W-:Y:S02]  /*5720*/  LEA R4, R55, UR45, 0x4 ;  /* 0x0000002d37047c11 */ /* 0x000fe4000f8e20ff */
[----:B------:R-:W1:Y:S02]  /*5730*/  SYNCS.PHASECHK.TRANS64.TRYWAIT P0, [R3+URZ+0x70], R0 ;  /* 0x00007000030075a7 */ /* 0x000e6400080011ff */
[----:B-1----:R-:W-:Y:S05]  /*5740*/  @!P0 BRA `(.L_x_97) ;  /* 0x0000002c00708947 */ /* 0x002fea0003800000 */
.L_x_170:
[----:B------:R-:W2:Y:S01]  /*5750*/  LDS.128 R4, [R4+0x100] ;  /* 0x0001000004047984 */ /* 0x000ea20000000c00 */
[----:B------:R-:W-:Y:S01]  /*5760*/  UISETP.GE.AND UP0, UPT, UR42, 0x1, UPT ;  /* 0x000000012a00788c */ /* 0x000fe2000bf06270 */
[----:B------:R-:W-:Y:S01]  /*5770*/  @!PT LDS RZ, [RZ] ;  /* 0x00000000fffff984 */ /* 0x000fe20000000800 */
[----:B------:R-:W-:Y:S01]  /*5780*/  @!PT LDS RZ, [RZ] ;  /* 0x00000000fffff984 */ /* 0x000fe20000000800 */
[----:B------:R-:W-:Y:S01]  /*5790*/  @!PT LDS RZ, [RZ] ;  /* 0x00000000fffff984 */ /* 0x000fe20000000800 */
[----:B------:R-:W-:Y:S01]  /*57a0*/  @!PT LDS RZ, [RZ] ;  /* 0x00000000fffff984 */ /* 0x000fe20000000800 */
[----:B------:R3:W-:Y:S06]  /*57b0*/  MEMBAR.ALL.CTA ;  /* 0x0000000000007992 */ /* 0x0007ec0000008000 */
[----:B---3--:R-:W3:Y:S01]  /*57c0*/  FENCE.VIEW.ASYNC.S ;  /* 0x00000000000073c6 */ /* 0x008ee20000000000 */
[----:B--2---:R-:W-:Y:S11]  /*57d0*/  LOP3.LUT P0, RZ, R6, 0x1, RZ, 0xc0, !PT ;  /* 0x0000000106ff7812 */ /* 0x004ff6000780c0ff */
[----:B------:R-:W-:Y:S02]  /*57e0*/  @!UPT UIADD3 URZ, UPT, UPT, URZ, URZ, URZ ;  /* 0x000000fffffff290 */ /* 0x000fe4000fffe0ff */
[----:B---3--:R-:W-:Y:S01]  /*57f0*/  VOTEU.ANY UP1, P0 ;  /* 0x0000000000ff7886 */ /* 0x008fe20000020100 */
[----:B------:R-:W-:Y:S01]  /*5800*/  PLOP3.LUT P0, PT, PT, PT, UP1, 0x80, 0x8 ;  /* 0x000000000008781c */ /* 0x000fe20003f0f018 */
[----:B------:R-:W-:Y:S06]  /*5810*/  UP2UR UR4, UPR, URZ, 0x2 ;  /* 0x00000002ff047883 */ /* 0x000fec0008000000 */
[----:B------:R-:W-:Y:S06]  /*5820*/  IMAD.U32 R59, RZ, RZ, UR4 ;  /* 0x00000004ff3b7e24 */ /* 0x000fec000f8e00ff */
[----:B-1----:R-:W-:Y:S02]  /*5830*/  @P0 SHF.R.U32.HI R0, RZ, 0x10, R5 ;  /* 0x00000010ff000819 */ /* 0x002fe40000011605 */
        /* <DEDUP_REMOVED lines=12> */
[----:B------:R-:W2:Y:S01]  /*5900*/  LDCU UR12, c[0x0][0xb20] ;  /* 0x00016400ff0c77ac */ /* 0x000ea20008000800 */
[----:B------:R-:W-:Y:S02]  /*5910*/  UIMAD.WIDE.U32 UR4, UR55, UR59, URZ ;  /* 0x0000003b370472a5 */ /* 0x000fe4000f8e00ff */
[----:B------:R-:W-:Y:S02]  /*5920*/  UIMAD.WIDE.U32 UR6, UR62, UR56, URZ ;  /* 0x000000383e0672a5 */ /* 0x000fe4000f8e00ff */
[----:B------:R-:W-:Y:S02]  /*5930*/  UISETP.NE.AND UP0, UPT, UR58, 0x1, UPT ;  /* 0x000000013a00788c */ /* 0x000fe4000bf05270 */
[----:B------:R-:W-:Y:S02]  /*5940*/  UIMAD.WIDE.U32 UR8, UR37, UR59, URZ ;  /* 0x0000003b250872a5 */ /* 0x000fe4000f8e00ff */
[----:B------:R-:W-:Y:S02]  /*5950*/  UIMAD.WIDE.U32 UR10, UR38, UR56, URZ ;  /* 0x00000038260a72a5 */ /* 0x000fe4000f8e00ff */
[----:B------:R-:W-:Y:S02]  /*5960*/  UISETP.NE.AND UP1, UPT, UR43, 0x1, UPT ;  /* 0x000000012b00788c */ /* 0x000fe4000bf25270 */
[----:B------:R-:W-:Y:S01]  /*5970*/  UISETP.NE.AND UP2, UPT, UR42, 0x1, UPT ;  /* 0x000000012a00788c */ /* 0x000fe2000bf45270 */
[----:B------:R-:W-:Y:S02]  /*5980*/  UMOV UR4, UR5 ;  /* 0x0000000500047c82 */ /* 0x000fe40008000000 */
[----:B--2---:R-:W-:Y:S03]  /*5990*/  USHF.R.U32.HI UR5, URZ, UR12, UR4 ;  /* 0x0000000cff057299 */ /* 0x004fe60008011604 */
[----:B------:R-:W-:Y:S02]  /*59a0*/  UMOV UR4, UR7 ;  /* 0x0000000700047c82 */ /* 0x000fe40008000000 */
[----:B------:R-:W-:Y:S02]  /*59b0*/  USHF.R.U32.HI UR7, URZ, UR57, UR4 ;  /* 0x00000039ff077299 */ /* 0x000fe40008011604 */
[----:B------:R-:W-:Y:S02]  /*59c0*/  USEL UR4, UR55, UR5, !UP0 ;  /* 0x0000000537047287 */ /* 0x000fe4000c000000 */
[----:B------:R-:W-:Y:S01]  /*59d0*/  USEL UR7, UR62, UR7, !UP1 ;  /* 0x000000073e077287 */ /* 0x000fe2000c800000 */
[----:B------:R-:W-:Y:S01]  /*59e0*/  UMOV UR5, UR9 ;  /* 0x0000000900057c82 */ /* 0x000fe20008000000 */
[----:B------:R-:W-:Y:S02]  /*59f0*/  UIMAD.WIDE.U32 UR8, UR4, UR40, URZ ;  /* 0x00000028040872a5 */ /* 0x000fe4000f8e00ff */
[----:B------:R-:W-:Y:S03]  /*5a00*/  USHF.R.U32.HI UR6, URZ, UR12, UR5 ;  /* 0x0000000cff067299 */ /* 0x000fe60008011605 */
[----:B------:R-:W-:Y:S01]  /*5a10*/  UMOV UR5, UR11 ;  /* 0x0000000b00057c82 */ /* 0x000fe20008000000 */
[----:B------:R-:W-:Y:S02]  /*5a20*/  UIMAD.WIDE.U32 UR10, UR7, UR40, URZ ;  /* 0x00000028070a72a5 */ /* 0x000fe4000f8e00ff */
[----:B------:R-:W-:Y:S02]  /*5a30*/  USHF.R.U32.HI UR12, URZ, UR57, UR5 ;  /* 0x00000039ff0c7299 */ /* 0x000fe40008011605 */
[----:B------:R-:W-:Y:S01]  /*5a40*/  USEL UR6, UR37, UR6, !UP0 ;  /* 0x0000000625067287 */ /* 0x000fe2000c000000 */
[----:B------:R-:W-:Y:S02]  /*5a50*/  UMOV UR5, UR9 ;  /* 0x0000000900057c82 */ /* 0x000fe40008000000 */
[----:B------:R-:W-:Y:S01]  /*5a60*/  UMOV UR10, UR11 ;  /* 0x0000000b000a7c82 */ /* 0x000fe20008000000 */
[----:B------:R-:W-:Y:S02]  /*5a70*/  @UP2 USHF.R.U32.HI UR4, URZ, UR41, UR5 ;  /* 0x00000029ff042299 */ /* 0x000fe40008011605 */
[----:B------:R-:W-:Y:S02]  /*5a80*/  @UP2 USHF.R.U32.HI UR7, URZ, UR41, UR10 ;  /* 0x00000029ff072299 */ /* 0x000fe4000801160a */
[----:B------:R-:W-:Y:S02]  /*5a90*/  UIMAD UR4, UR42, UR4, URZ ;  /* 0x000000042a0472a4 */ /* 0x000fe4000f8e02ff */
[----:B------:R-:W-:Y:S02]  /*5aa0*/  UIMAD.WIDE.U32 UR10, UR6, UR40, URZ ;  /* 0x00000028060a72a5 */ /* 0x000fe4000f8e00ff */
[----:B------:R-:W-:Y:S02]  /*5ab0*/  USEL UR5, UR38, UR12, !UP1 ;  /* 0x0000000c26057287 */ /* 0x000fe4000c800000 */
[----:B------:R-:W-:Y:S02]  /*5ac0*/  UIMAD UR8, UR42, UR7, URZ ;  /* 0x000000072a0872a4 */ /* 0x000fe4000f8e02ff */
[----:B------:R-:W-:Y:S03]  /*5ad0*/  UISETP.GE.AND UP0, UPT, UR6, UR4, UPT ;  /* 0x000000040600728c */ /* 0x000fe6000bf06270 */
[----:B------:R-:W-:Y:S01]  /*5ae0*/  UMOV UR4, UR11 ;  /* 0x0000000b00047c82 */ /* 0x000fe20008000000 */
[----:B------:R-:W-:Y:S02]  /*5af0*/  UISETP.GE.OR UP0, UPT, UR5, UR8, UP0 ;  /* 0x000000080500728c */ /* 0x000fe40008706670 */
[----:B------:R-:W-:Y:S02]  /*5b00*/  USHF.R.U32.HI UR4, URZ, UR41, UR4 ;  /* 0x00000029ff047299 */ /* 0x000fe40008011604 */
[----:B------:R-:W-:Y:S02]  /*5b10*/  UIMAD.WIDE.U32 UR8, UR5, UR40, URZ ;  /* 0x00000028050872a5 */ /* 0x000fe4000f8e00ff */
[----:B------:R-:W-:Y:S02]  /*5b20*/  USEL UR11, UR6, UR4, !UP2 ;  /* 0x00000004060b7287 */ /* 0x000fe4000d000000 */
[----:B------:R-:W-:Y:S02]  /*5b30*/  UIADD3 UR8, UPT, UPT, -UR5, URZ, URZ ;  /* 0x000000ff05087290 */ /* 0x000fe4000fffe1ff */
[----:B------:R-:W-:Y:S01]  /*5b40*/  UIADD3 UR10, UPT, UPT, -UR11, URZ, URZ ;  /* 0x000000ff0b0a7290 */ /* 0x000fe2000fffe1ff */
[----:B------:R-:W-:Y:S01]  /*5b50*/  @!UP0 UMOV UR4, UR9 ;  /* 0x0000000900048c82 */ /* 0x000fe20008000000 */
[----:B------:R-:W-:Y:S02]  /*5b60*/  UIADD3 UR9, UPT, UPT, -UR6, URZ, URZ ;  /* 0x000000ff06097290 */ /* 0x000fe4000fffe1ff */
[----:B------:R-:W-:Y:S02]  /*5b70*/  @!UP0 USHF.R.U32.HI UR4, URZ, UR41, UR4 ;  /* 0x00000029ff048299 */ /* 0x000fe40008011604 */
[----:B------:R-:W-:Y:S02]  /*5b80*/  UIMAD UR10, UR42, UR10, UR6 ;  /* 0x0000000a2a0a72a4 */ /* 0x000fe4000f8e0206 */
[----:B------:R-:W-:Y:S04]  /*5b90*/  @!UP0 USEL UR4, UR5, UR4, !UP2 ;  /* 0x0000000405048287 */ /* 0x000fe8000d000000 */
[----:B------:R-:W-:Y:S02]  /*5ba0*/  @!UP0 UIMAD UR10, UR7, UR10, UR4 ;  /* 0x0000000a070a82a4 */ /* 0x000fe4000f8e0204 */
[----:B------:R-:W-:Y:S02]  /*5bb0*/  @!UP0 UIADD3 UR11, UPT, UPT, UR11, -UR4, URZ ;  /* 0x800000040b0b8290 */ /* 0x000fe4000fffe0ff */
[----:B------:R-:W-:Y:S02]  /*5bc0*/  UIMAD UR7, UR43, UR8, UR38 ;  /* 0x000000082b0772a4 */ /* 0x000fe4000f8e0226 */
[----:B------:R-:W-:Y:S02]  /*5bd0*/  @!UP0 UIMAD UR6, UR11, UR42, UR5 ;  /* 0x0000002a0b0682a4 */ /* 0x000fe4000f8e0205 */
[----:B------:R-:W-:Y:S01]  /*5be0*/  UIMAD UR4, UR58, UR9, UR37 ;  /* 0x000000093a0472a4 */ /* 0x000fe2000f8e0225 */
[----:B------:R-:W-:Y:S02]  /*5bf0*/  @!UP0 UMOV UR5, UR10 ;  /* 0x0000000a00058c82 */ /* 0x000fe40008000000 */
[----:B------:R-:W-:Y:S02]  /*5c00*/  UIMAD UR38, UR5, UR43, UR7 ;  /* 0x0000002b052672a4 */ /* 0x000fe4000f8e0207 */
[----:B------:R-:W-:Y:S11]  /*5c10*/  UIMAD UR37, UR6, UR58, UR4 ;  /* 0x0000003a062572a4 */ /* 0x000ff6000f8e0204 */
[----:B------:R-:W-:Y:S01]  /*5c20*/  @!UPT UIADD3 URZ, UPT, UPT, URZ, URZ, URZ ;  /* 0x000000fffffff290 */ /* 0x000fe2000fffe0ff */
.L_x_98:
[----:B------:R-:W-:Y:S01]  /*5c30*/  UISETP.NE.AND UP0, UPT, UR39, 0x1, UPT ;  /* 0x000000012700788c */ /* 0x000fe2000bf05270 */
[----:B------:R-:W-:Y:S01]  /*5c40*/  IADD3 R55, PT, PT, R55, 0x1, RZ ;  /* 0x0000000137377810 */ /* 0x000fe20007ffe0ff */
[----:B------:R-:W-:Y:S02]  /*5c50*/  UIADD3 UR11, UPT, UPT, UR45, 0x200, URZ ;  /* 0x000002002d0b7890 */ /* 0x000fe4000fffe0ff */
[----:B------:R-:W-:Y:S02]  /*5c60*/  USHF.L.U32 UR50, UR20, 0x6, URZ ;  /* 0x0000000614327899 */ /* 0x000fe400080006ff */
[----:B------:R-:W-:Y:S05]  /*5c70*/  USHF.L.U32 UR49, UR25, 0x6, URZ ;  /* 0x0000000619317899 */ /* 0x000fea00080006ff */
[----:B------:R-:W2:Y:S01]  /*5c80*/  @!UP0 LDCU.128 UR12, c[0x0][0xb10] ;  /* 0x00016200ff0c87ac */ /* 0x000ea20008000c00 */
[----:B------:R-:W3:Y:S01]  /*5c90*/  @!UP0 LDCU UR5, c[0x0][0xb0c] ;  /* 0x00016180ff0587ac */ /* 0x000ee20008000800 */
[----:B------:R-:W4:Y:S01]  /*5ca0*/  @!UP0 LDCU UR10, c[0x0][0xb20] ;  /* 0x00016400ff0a87ac */ /* 0x000f220008000800 */
[----:B--2---:R-:W-:Y:S02]  /*5cb0*/  UIMAD.WIDE.U32 UR8, UR38, UR12, URZ ;  /* 0x0000000c260872a5 */ /* 0x004fe4000f8e00ff */
[----:B------:R-:W-:Y:S02]  /*5cc0*/  UIMAD.WIDE.U32 UR6, UR37, UR15, URZ ;  /* 0x0000000f250672a5 */ /* 0x000fe4000f8e00ff */
[----:B------:R-:W-:Y:S03]  /*5cd0*/  @!UP0 UISETP.NE.AND UP1, UPT, UR14, 0x1, UPT ;  /* 0x000000010e00888c */ /* 0x000fe6000bf25270 */
[----:B------:R-:W-:Y:S01]  /*5ce0*/  @!UP0 UMOV UR4, UR9 ;  /* 0x0000000900048c82 */ /* 0x000fe20008000000 */
[----:B---3--:R-:W-:Y:S02]  /*5cf0*/  @!UP0 UISETP.NE.AND UP2, UPT, UR5, 0x1, UPT ;  /* 0x000000010500888c */ /* 0x008fe4000bf45270 */
[----:B------:R-:W-:Y:S01]  /*5d00*/  @!UP0 USHF.R.U32.HI UR4, URZ, UR13, UR4 ;  /* 0x0000000dff048299 */ /* 0x000fe20008011604 */
[----:B------:R-:W-:Y:S02]  /*5d10*/  @!UP0 UMOV UR6, UR7 ;  /* 0x0000000700068c82 */ /* 0x000fe40008000000 */
[----:B----4-:R-:W-:Y:S02]  /*5d20*/  @!UP0 USHF.R.U32.HI UR6, URZ, UR10, UR6 ;  /* 0x0000000aff068299 */ /* 0x010fe40008011606 */
[----:B------:R-:W-:Y:S02]  /*5d30*/  @!UP0 USEL UR7, UR38, UR4, !UP2 ;  /* 0x0000000426078287 */ /* 0x000fe4000d000000 */
[----:B------:R-:W-:Y:S04]  /*5d40*/  @!UP0 USEL UR6, UR37, UR6, !UP1 ;  /* 0x0000000625068287 */ /* 0x000fe8000c800000 */
[----:B------:R-:W-:Y:S02]  /*5d50*/  @!UP0 UIADD3 UR4, UPT, UPT, -UR7, UR6, URZ ;  /* 0x0000000607048290 */ /* 0x000fe4000fffe1ff */
[----:B------:R-:W-:Y:S02]  /*5d60*/  @!UP0 UIADD3 UR6, UPT, UPT, UR7, -UR6, URZ ;  /* 0x8000000607068290 */ /* 0x000fe4000fffe0ff */
[----:B------:R-:W-:Y:S02]  /*5d70*/  @!UP0 UIMAD UR38, UR4, UR5, UR38 ;  /* 0x00000005042682a4 */ /* 0x000fe4000f8e0226 */
[----:B------:R-:W-:Y:S02]  /*5d80*/  @!UP0 UIMAD UR37, UR6, UR14, UR37 ;  /* 0x0000000e062582a4 */ /* 0x000fe4000f8e0225 */
[----:B------:R-:W-:Y:S09]  /*5d90*/  ULOP3.LUT UP0, URZ, UR11, 0x90, URZ, 0xc0, !UPT ;  /* 0x000000900bff7892 */ /* 0x000ff2000f80c0ff */
[----:B------:R-:W-:Y:S05]  /*5da0*/  BRA.U !UP0, `(.L_x_99) ;  /* 0x00000001087c7547 */ /* 0x000fea000b800000 */
[----:B------:R-:W2:Y:S01]  /*5db0*/  LDCU.64 UR8, c[0x4][0x80] ;  /* 0x01001000ff0877ac */ /* 0x000ea20008000a00 */
[----:B------:R-:W-:Y:S01]  /*5dc0*/  MOV R2, 0x0 ;  /* 0x0000000000027802 */ /* 0x000fe20000000f00 */
[----:B------:R-:W-:Y:S02]  /*5dd0*/  HFMA2 R12, -RZ, RZ, 0, 5.9604644775390625e-08 ;  /* 0x00000001ff0c7431 */ /* 0x000fe400000001ff */
[----:B------:R-:W-:Y:S01]  /*5de0*/  IMAD.MOV.U32 R8, RZ, RZ, 0x70 ;  /* 0x00000070ff087424 */ /* 0x000fe200078e00ff */
[----:B------:R3:W4:Y:S01]  /*5df0*/  LDC.64 R14, c[0x4][R2] ;  /* 0x01000000020e7b82 */ /* 0x0007220000000a00 */
[----:B------:R-:W1:Y:S01]  /*5e00*/  LDCU.64 UR6, c[0x4][0x88] ;  /* 0x01001100ff0677ac */ /* 0x000e620008000a00 */
[----:B------:R-:W-:Y:S01]  /*5e10*/  IMAD.MOV.U32 R13, RZ, RZ, RZ ;  /* 0x000000ffff0d7224 */ /* 0x000fe200078e00ff */
[----:B------:R-:W1:Y:S01]  /*5e20*/  LDCU.64 UR4, c[0x4][0x8] ;  /* 0x01000100ff0477ac */ /* 0x000e620008000a00 */
[----:B--2---:R-:W-:Y:S01]  /*5e30*/  MOV R5, UR9 ;  /* 0x0000000900057c02 */ /* 0x004fe20008000f00 */
[----:B------:R-:W-:Y:S01]  /*5e40*/  IMAD.U32 R4, RZ, RZ, UR8 ;  /* 0x00000008ff047e24 */ /* 0x000fe2000f8e00ff */
[----:B-1----:R-:W-:Y:S01]  /*5e50*/  MOV R7, UR7 ;  /* 0x0000000700077c02 */ /* 0x002fe20008000f00 */
[----:B------:R-:W-:Y:S01]  /*5e60*/  IMAD.U32 R6, RZ, RZ, UR6 ;  /* 0x00000006ff067e24 */ /* 0x000fe2000f8e00ff */
[----:B------:R-:W-:Y:S01]  /*5e70*/  MOV R11, UR5 ;  /* 0x00000005000b7c02 */ /* 0x000fe20008000f00 */
[----:B------:R-:W-:Y:S02]  /*5e80*/  IMAD.U32 R10, RZ, RZ, UR4 ;  /* 0x00000004ff0a7e24 */ /* 0x000fe4000f8e00ff */
[----:B------:R-:W-:Y:S07]  /*5e90*/  LEPC R20, `(.L_x_100) ;  /* 0x000000001014794e */ /* 0x000fee0000000000 */
[----:B---345:R-:W-:Y:S05]  /*5ea0*/  CALL.ABS.NOINC R14 ;  /* 0x000000000e007343 */ /* 0x038fea0003c00000 */
.L_x_100:
[----:B------:R-:W1:Y:S01]  /*5eb0*/  LDCU.64 UR8, c[0x4][0x80] ;  /* 0x01001000ff0877ac */ /* 0x000e620008000a00 */
[----:B------:R-:W2:Y:S01]  /*5ec0*/  LDC.64 R2, c[0x4][R2] ;  /* 0x0100000002027b82 */ /* 0x000ea20000000a00 */
[----:B------:R-:W-:Y:S02]  /*5ed0*/  HFMA2 R12, -RZ, RZ, 0, 5.9604644775390625e-08 ;  /* 0x00000001ff0c7431 */ /* 0x000fe400000001ff */
[----:B------:R-:W-:Y:S02]  /*5ee0*/  IMAD.MOV.U32 R8, RZ, RZ, 0x70 ;  /* 0x00000070ff087424 */ /* 0x000fe400078e00ff */
[----:B------:R-:W-:Y:S01]  /*5ef0*/  IMAD.MOV.U32 R13, RZ, RZ, RZ ;  /* 0x000000ffff0d7224 */ /* 0x000fe200078e00ff */
[----:B------:R-:W3:Y:S01]  /*5f00*/  LDCU.64 UR6, c[0x4][0x88] ;  /* 0x01001100ff0677ac */ /* 0x000ee20008000a00 */
[----:B------:R-:W4:Y:S01]  /*5f10*/  LDCU.64 UR4, c[0x4][0x8] ;  /* 0x01000100ff0477ac */ /* 0x000f220008000a00 */
[----:B-1----:R-:W-:Y:S02]  /*5f20*/  MOV R4, UR8 ;  /* 0x0000000800047c02 */ /* 0x002fe40008000f00 */
[----:B------:R-:W-:Y:S02]  /*5f30*/  MOV R5, UR9 ;  /* 0x0000000900057c02 */ /* 0x000fe40008000f00 */
[----:B---3--:R-:W-:Y:S01]  /*5f40*/  MOV R7, UR7 ;  /* 0x0000000700077c02 */ /* 0x008fe20008000f00 */
[----:B------:R-:W-:Y:S01]  /*5f50*/  IMAD.U32 R6, RZ, RZ, UR6 ;  /* 0x00000006ff067e24 */ /* 0x000fe2000f8e00ff */
[----:B----4-:R-:W-:Y:S01]  /*5f60*/  MOV R11, UR5 ;  /* 0x00000005000b7c02 */ /* 0x010fe20008000f00 */
[----:B------:R-:W-:Y:S02]  /*5f70*/  IMAD.U32 R10, RZ, RZ, UR4 ;  /* 0x00000004ff0a7e24 */ /* 0x000fe4000f8e00ff */
[----:B------:R-:W-:Y:S07]  /*5f80*/  LEPC R20, `(.L_x_99) ;  /* 0x000000001014794e */ /* 0x000fee0000000000 */
[----:B--2---:R-:W-:Y:S05]  /*5f90*/  CALL.ABS.NOINC R2 ;  /* 0x0000000002007343 */ /* 0x004fea0003c00000 */
.L_x_99:
[----:B------:R-:W-:Y:S02]  /*5fa0*/  R2UR UR6, R52 ;  /* 0x00000000340672ca */ /* 0x000fe400000e0000 */
[----:B------:R-:W-:Y:S02]  /*5fb0*/  R2UR UR5, R49 ;  /* 0x00000000310572ca */ /* 0x000fe400000e0000 */
[----:B------:R-:W-:Y:S02]  /*5fc0*/  R2UR UR4, R48 ;  /* 0x00000000300472ca */ /* 0x000fe400000e0000 */
[----:B------:R-:W-:Y:S02]  /*5fd0*/  ISETP.NE.U32.AND P4, PT, R42, RZ, PT ;  /* 0x000000ff2a00720c */ /* 0x000fe40003f85070 */
[----:B------:R-:W-:Y:S02]  /*5fe0*/  ISETP.NE.U32.AND P2, PT, RZ, UR60, PT ;  /* 0x0000003cff007c0c */ /* 0x000fe4000bf45070 */
[----:B------:R-:W-:Y:S02]  /*5ff0*/  ISETP.NE.AND.EX P4, PT, R43, RZ, PT, P4 ;  /* 0x000000ff2b00720c */ /* 0x000fe40003f85340 */
[----:B------:R-:W-:Y:S01]  /*6000*/  ISETP.NE.AND.EX P2, PT, RZ, UR61, PT, P2 ;  /* 0x0000003dff007c0c */ /* 0x000fe2000bf45320 */
[----:B------:R-:W-:Y:S02]  /*6010*/  UISETP.NE.AND UP2, UPT, UR6, URZ, UPT ;  /* 0x000000ff0600728c */ /* 0x000fe4000bf45270 */
[----:B------:R-:W-:Y:S04]  /*6020*/  UISETP.NE.U32.AND UP0, UPT, UR5, URZ, UPT ;  /* 0x000000ff0500728c */ /* 0x000fe8000bf05070 */
[----:B------:R-:W-:Y:S01]  /*6030*/  UISETP.NE.AND.EX UP1, UPT, UR4, URZ, UPT, UP0 ;  /* 0x000000ff0400728c */ /* 0x000fe2000bf25300 */
[----:B------:R-:W-:Y:S01]  /*6040*/  PLOP3.LUT P1, PT, PT, PT, UP2, 0x80, 0x8 ;  /* 0x000000000008781c */ /* 0x000fe20003f2f028 */
[----:B------:R-:W-:Y:S03]  /*6050*/  UPLOP3.LUT UP0, UPT, UPT, UPT, UPT, 0x40, 0x4 ;  /* 0x000000000004789c */ /* 0x000fe60003f0e870 */
[----:B------:R-:W-:Y:S06]  /*6060*/  @UP2 UPLOP3.LUT UP0, UPT, UPT, UPT, UP1, 0x80, 0x8 ;  /* 0x000000000008289c */ /* 0x000fec0003f0f010 */
[----:B------:R-:W-:Y:S01]  /*6070*/  PLOP3.LUT P0, PT, PT, PT, UP0, 0x80, 0x8 ;  /* 0x000000000008781c */ /* 0x000fe20003f0f008 */
[----:B------:R-:W-:Y:S01]  /*6080*/  @!UPT UIADD3 URZ, UPT, UPT, URZ, URZ, URZ ;  /* 0x000000fffffff290 */ /* 0x000fe2000fffe0ff */
[----:B------:R-:W-:Y:S11]  /*6090*/  BRA.U !UP1, `(.L_x_101) ;  /* 0x0000000109407547 */ /* 0x000ff6000b800000 */
[----:B------:R-:W-:Y:S01]  /*60a0*/  UISETP.NE.U32.AND UP0, UPT, UR60, URZ, UPT ;  /* 0x000000ff3c00728c */ /* 0x000fe2000bf05070 */
[----:B------:R-:W-:Y:S01]  /*60b0*/  R2UR UR6, R49 ;  /* 0x00000000310672ca */ /* 0x000fe200000e0000 */
[----:B------:R-:W2:Y:S01]  /*60c0*/  LDCU.64 UR8, c[0x0][0x358] ;  /* 0x00006b00ff0877ac */ /* 0x000ea20008000a00 */
[----:B------:R-:W-:Y:S02]  /*60d0*/  HFMA2 R46, -RZ, RZ, 0, 5.9604644775390625e-08 ;  /* 0x00000001ff2e7431 */ /* 0x000fe400000001ff */
[----:B-1----:R-:W-:Y:S01]  /*60e0*/  IMAD.MOV.U32 R0, RZ, RZ, 0x1 ;  /* 0x00000001ff007424 */ /* 0x002fe200078e00ff */
[----:B------:R-:W-:Y:S06]  /*60f0*/  UISETP.NE.AND.EX UP0, UPT, UR61, URZ, UPT, UP0 ;  /* 0x000000ff3d00728c */ /* 0x000fec000bf05300 */
[----:B------:R-:W-:Y:S05]  /*6100*/  PLOP3.LUT P3, PT, PT, PT, UP0, 0x80, 0x8 ;  /* 0x000000000008781c */ /* 0x000fea0003f6f008 */
[----:B------:R-:W1:Y:S01]  /*6110*/  @UP0 LDCU.64 UR4, c[0x0][0x888] ;  /* 0x00011100ff0407ac */ /* 0x000e620008000a00 */
[----:B------:R-:W-:Y:S07]  /*6120*/  @UP0 UIMAD UR6, UR36, UR6, URZ ;  /* 0x00000006240602a4 */ /* 0x000fee000f8e02ff */
[----:B------:R-:W-:Y:S01]  /*6130*/  @!P3 PRMT R46, R0, 0x7610, R46 ;  /* 0x00007610002eb816 */ /* 0x000fe2000000002e */
[----:B-1----:R-:W-:Y:S06]  /*6140*/  @UP0 UIMAD.WIDE UR4, UR6, 0x4, UR4 ;  /* 0x00000004060408a5 */ /* 0x002fec000f8e0204 */
[----:B-----5:R-:W-:Y:S02]  /*6150*/  IMAD.U32 R26, RZ, RZ, UR4 ;  /* 0x00000004ff1a7e24 */ /* 0x020fe4000f8e00ff */
[----:B------:R-:W-:Y:S03]  /*6160*/  IMAD.U32 R27, RZ, RZ, UR5 ;  /* 0x00000005ff1b7e24 */ /* 0x000fe6000f8e00ff */
[----:B------:R-:W1:Y:S02]  /*6170*/  @!UP0 LDCU UR4, c[0x0][0x880] ;  /* 0x00011000ff0487ac */ /* 0x000e640008000800 */
[----:B--2---:R2:W5:Y:S02]  /*6180*/  @P3 LDG.E R26, desc[UR8][R26.64] ;  /* 0x000000081a1a3981 */ /* 0x004564000c1e1900 */
[----:B-12---:R-:W-:Y:S02]  /*6190*/  @!P3 MOV R26, UR4 ;  /* 0x00000004001abc02 */ /* 0x006fe40008000f00 */
.L_x_101:
[----:B------:R-:W-:Y:S05]  /*61a0*/  @!P4 BRA `(.L_x_102) ;  /* 0x000000000024c947 */ /* 0x000fea0003800000 */
[----:B------:R-:W-:Y:S01]  /*61b0*/  ISETP.NE.U32.AND P3, PT, R40, RZ, PT ;  /* 0x000000ff2800720c */ /* 0x000fe20003f65070 */
[----:B------:R-:W2:Y:S03]  /*61c0*/  LDCU.64 UR4, c[0x0][0x358] ;  /* 0x00006b00ff0477ac */ /* 0x000ea60008000a00 */
[----:B------:R-:W-:Y:S11]  /*61d0*/  ISETP.NE.AND.EX P3, PT, R41, RZ, PT, P3 ;  /* 0x000000ff2900720c */ /* 0x000ff60003f65330 */
[----:B------:R-:W-:Y:S02]  /*61e0*/  @!UPT UIADD3 URZ, UPT, UPT, URZ, URZ, URZ ;  /* 0x000000fffffff290 */ /* 0x000fe4000fffe0ff */
[----:B------:R-:W3:Y:S01]  /*61f0*/  @P3 LDC.64 R2, c[0x0][0x8a8] ;  /* 0x00022a00ff023b82 */ /* 0x000ee20000000a00 */
[----:B-1----:R-:W-:Y:S04]  /*6200*/  @P3 IMAD R0, R42, UR36, RZ ;  /* 0x000000242a003c24 */ /* 0x002fe8000f8e02ff */
[----:B---3--:R-:W-:Y:S05]  /*6210*/  @P3 IMAD.WIDE R2, R0, 0x4, R2 ;  /* 0x0000000400023825 */ /* 0x008fea00078e0202 */
[----:B--2--5:R2:W5:Y:S02]  /*6220*/  @P3 LDG.E R24, desc[UR4][R2.64] ;  /* 0x0000000402183981 */ /* 0x024564000c1e1900 */
[----:B--2---:R-:W3:Y:S02]  /*6230*/  @!P3 LDC R24, c[0x0][0x8a0] ;  /* 0x00022800ff18bb82 */ /* 0x004ee40000000800 */
.L_x_102:
[----:B-----5:R-:W-:Y:S01]  /*6240*/  FSETP.NEU.AND P3, PT, R26, RZ, PT ;  /* 0x000000ff1a00720b */ /* 0x020fe20003f6d000 */
[----:B------:R-:W-:Y:S01]  /*6250*/  ULOP3.LUT UR4, UR54, 0x1, URZ, 0x3c, !UPT ;  /* 0x0000000136047892 */ /* 0x000fe2000f8e3cff */
[----:B------:R-:W-:Y:S01]  /*6260*/  SEL R4, RZ, 0xffffffff, P2 ;  /* 0xffffffffff047807 */ /* 0x000fe20001000000 */
[----:B------:R-:W-:Y:S01]  /*6270*/  IMAD.U32 R62, RZ, RZ, UR47 ;  /* 0x0000002fff3e7e24 */ /* 0x000fe2000f8e00ff */
[----:B------:R-:W-:Y:S01]  /*6280*/  @P1 LOP3.LUT P2, RZ, R46, 0xff, RZ, 0xc0, !PT ;  /* 0x000000ff2eff1812 */ /* 0x000fe2000784c0ff */
[----:B------:R-:W-:Y:S01]  /*6290*/  IMAD.SHL.U32 R64, R44, 0x2, RZ ;  /* 0x000000022c407824 */ /* 0x000fe200078e00ff */
[----:B-1----:R-:W-:Y:S01]  /*62a0*/  @P1 SEL R0, RZ, 0xffffffff, P3 ;  /* 0xffffffffff001807 */ /* 0x002fe20001800000 */
[----:B------:R-:W-:Y:S01]  /*62b0*/  IMAD.U32 R66, RZ, RZ, UR4 ;  /* 0x00000004ff427e24 */ /* 0x000fe2000f8e00ff */
[----:B------:R-:W-:Y:S01]  /*62c0*/  LEA R53, R22, UR45, 0x3 ;  /* 0x0000002d16357c11 */ /* 0x000fe2000f8e18ff */
[----:B------:R-:W-:Y:S01]  /*62d0*/  IMAD.SHL.U32 R62, R62, 0x1000, RZ ;  /* 0x000010003e3e7824 */ /* 0x000fe200078e00ff */
[----:B------:R-:W-:Y:S01]  /*62e0*/  @P0 SEL R0, R4, R0, !P2 ;  /* 0x0000000004000207 */ /* 0x000fe20005000000 */
[----:B------:R-:W-:Y:S01]  /*62f0*/  BSSY B1, `(.L_x_103) ;  /* 0x0000035000017945 */ /* 0x000fe20003800000 */
[----:B------:R-:W-:Y:S01]  /*6300*/  PLOP3.LUT P2, PT, PT, PT, UP1, 0x80, 0x8 ;  /* 0x000000000008781c */ /* 0x000fe20003f4f018 */
[----:B------:R-:W-:Y:S01]  /*6310*/  IMAD.MOV.U32 R65, RZ, RZ, 0x1 ;  /* 0x00000001ff417424 */ /* 0x000fe200078e00ff */
[----:B------:R-:W-:Y:S01]  /*6320*/  @P1 LOP3.LUT R0, R0, 0x1, RZ, 0xc0, !PT ;  /* 0x0000000100001812 */ /* 0x000fe200078ec0ff */
[----:B------:R-:W-:Y:S01]  /*6330*/  IMAD R25, R22, 0x20, R23 ;  /* 0x0000002016197824 */ /* 0x000fe200078e0217 */
[----:B------:R-:W-:Y:S01]  /*6340*/  LOP3.LUT P4, R54, R46, 0xff, RZ, 0xc0, !PT ;  /* 0x000000ff2e367812 */ /* 0x000fe2000788c0ff */
[----:B------:R-:W-:Y:S01]  /*6350*/  IMAD.U32 R63, RZ, RZ, UR47 ;  /* 0x0000002fff3f7e24 */ /* 0x000fe2000f8e00ff */
[----:B------:R-:W-:Y:S01]  /*6360*/  ISETP.NE.U32.OR P6, PT, R0, 0x1, !P1 ;  /* 0x000000010000780c */ /* 0x000fe20004fc5470 */
[----:B------:R-:W-:Y:S01]  /*6370*/  IMAD.U32 R0, RZ, RZ, UR47 ;  /* 0x0000002fff007e24 */ /* 0x000fe2000f8e00ff */
[----:B------:R-:W-:Y:S02]  /*6380*/  SEL R3, RZ, 0xffffffff, P3 ;  /* 0xffffffffff037807 */ /* 0x000fe40001800000 */
[----:B------:R-:W-:Y:S02]  /*6390*/  CS2R R38, SRZ ;  /* 0x0000000000267805 */ /* 0x000fe4000001ff00 */
[----:B------:R-:W-:Y:S02]  /*63a0*/  P2R R60, PR, RZ, 0x40 ;  /* 0x00000040ff3c7803 */ /* 0x000fe40000000000 */
[----:B------:R-:W-:Y:S02]  /*63b0*/  CS2R R36, SRZ ;  /* 0x0000000000247805 */ /* 0x000fe4000001ff00 */
[----:B------:R-:W-:Y:S02]  /*63c0*/  LEA R0, R0, UR45, 0x3 ;  /* 0x0000002d00007c11 */ /* 0x000fe4000f8e18ff */
[----:B------:R-:W-:Y:S02]  /*63d0*/  CS2R R30, SRZ ;  /* 0x00000000001e7805 */ /* 0x000fe4000001ff00 */
[----:B------:R-:W-:Y:S02]  /*63e0*/  @P2 SEL R3, R4, R3, !P4 ;  /* 0x0000000304032207 */ /* 0x000fe40006000000 */
[----:B------:R-:W-:Y:S02]  /*63f0*/  CS2R R28, SRZ ;  /* 0x00000000001c7805 */ /* 0x000fe4000001ff00 */
[----:B------:R-:W-:Y:S02]  /*6400*/  IADD3 R27, PT, PT, R62, UR45, R64 ;  /* 0x0000002d3e1b7c10 */ /* 0x000fe4000fffe040 */
[----:B------:R-:W-:Y:S02]  /*6410*/  LOP3.LUT R3, R3, 0x1, RZ, 0xc0, !PT ;  /* 0x0000000103037812 */ /* 0x000fe400078ec0ff */
[----:B------:R-:W-:Y:S02]  /*6420*/  @P6 SHF.L.U32 R2, R66, 0x1f, RZ ;  /* 0x0000001f42026819 */ /* 0x000fe400000006ff */
[----:B------:R-:W-:Y:S02]  /*6430*/  ISETP.NE.U32.AND P5, PT, R3, 0x1, PT ;  /* 0x000000010300780c */ /* 0x000fe40003fa5070 */
[----:B------:R1:W2:Y:S02]  /*6440*/  @P6 SYNCS.PHASECHK.TRANS64.TRYWAIT P1, [R0+URZ+0x30], R2 ;  /* 0x00003002000065a7 */ /* 0x0002a400080211ff */
[----:B------:R-:W-:Y:S02]  /*6450*/  P2R R67, PR, RZ, 0x20 ;  /* 0x00000020ff437803 */ /* 0x000fe40000000000 */
[----:B-1----:R-:W-:Y:S04]  /*6460*/  SHF.L.U32 R2, R57, 0x1f, RZ ;  /* 0x0000001f39027819 */ /* 0x002fe800000006ff */
[----:B------:R1:W4:Y:S01]  /*6470*/  SYNCS.PHASECHK.TRANS64.TRYWAIT P0, [R53+URZ+0x90], R2 ;  /* 0x00009002350075a7 */ /* 0x00032200080011ff */
[----:B--2---:R-:W-:Y:S01]  /*6480*/  @P6 SEL R65, RZ, 0x1, !P1 ;  /* 0x00000001ff416807 */ /* 0x004fe20004800000 */
[----:B-1----:R-:W-:Y:S06]  /*6490*/  @!P6 BRA `(.L_x_104) ;  /* 0x000000000068e947 */ /* 0x002fec0003800000 */
[----:B------:R-:W-:Y:S01]  /*64a0*/  LOP3.LUT P6, RZ, R45, 0x40, RZ, 0xc0, !PT ;  /* 0x000000402dff7812 */ /* 0x000fe200078cc0ff */
[----:B------:R-:W-:Y:S01]  /*64b0*/  VIADD R3, R27, 0x200 ;  /* 0x000002001b037836 */ /* 0x000fe20000000000 */
[----:B------:R-:W-:Y:S01]  /*64c0*/  ISETP.NE.AND P2, PT, R65, RZ, PT ;  /* 0x000000ff4100720c */ /* 0x000fe20003f45270 */
[----:B------:R-:W-:Y:S01]  /*64d0*/  BSSY B0, `(.L_x_105) ;  /* 0x000000d000007945 */ /* 0x000fe20003800000 */
[----:B------:R-:W-:Y:S01]  /*64e0*/  PLOP3.LUT P1, PT, PT, PT, PT, 0x8, 0x80 ;  /* 0x000000000080781c */ /* 0x000fe20003f2e170 */
[----:B------:R-:W-:Y:S01]  /*64f0*/  @P5 VIADD R4, R27, 0x210 ;  /* 0x000002101b045836 */ /* 0x000fe20000000000 */
[----:B------:R-:W-:Y:S02]  /*6500*/  @P5 PLOP3.LUT P1, PT, P6, PT, PT, 0x80, 0x8 ;  /* 0x000000000008581c */ /* 0x000fe4000372f070 */
[----:B------:R-:W-:Y:S02]  /*6510*/  CS2R R38, SRZ ;  /* 0x0000000000267805 */ /* 0x000fe4000001ff00 */
[----:B------:R-:W-:Y:S02]  /*6520*/  CS2R R36, SRZ ;  /* 0x0000000000247805 */ /* 0x000fe4000001ff00 */
[----:B------:R-:W-:Y:S02]  /*6530*/  CS2R R30, SRZ ;  /* 0x00000000001e7805 */ /* 0x000fe4000001ff00 */
[----:B------:R-:W-:Y:S05]  /*6540*/  CS2R R28, SRZ ;  /* 0x00000000001c7805 */ /* 0x000fea000001ff00 */
[----:B------:R-:W-:Y:S01]  /*6550*/  @P1 VIADD R4, R3, 0xfffffff0 ;  /* 0xfffffff003041836 */ /* 0x000fe20000000000 */
[----:B------:R-:W-:Y:S06]  /*6560*/  @P2 BRA `(.L_x_106) ;  /* 0x00000000000c2947 */ /* 0x000fec0003800000 */
[----:B------:R-:W-:Y:S04]  /*6570*/  SHF.L.U32 R3, R66, 0x1f, RZ ;  /* 0x0000001f42037819 */ /* 0x000fe800000006ff */
[----:B------:R-:W1:Y:S02]  /*6580*/  SYNCS.PHASECHK.TRANS64.TRYWAIT P1, [R0+URZ+0x30], R3 ;  /* 0x00003003000075a7 */ /* 0x000e6400080211ff */
[----:B-1----:R-:W-:Y:S05]  /*6590*/  @!P1 BRA `(.L_x_107) ;  /* 0x0000001c00f09947 */ /* 0x002fea0003800000 */
.L_x_106:
[----:B------:R-:W-:Y:S05]  /*65a0*/  BSYNC B0 ;  /* 0x0000000000007941 */ /* 0x000fea0003800000 */
.L_x_105:
[----:B------:R-:W-:Y:S01]  /*65b0*/  UIADD3 UR4, UPT, UPT, UR47, 0x1, URZ ;  /* 0x000000012f047890 */ /* 0x000fe2000fffe0ff */
[----:B------:R-:W-:Y:S03]  /*65c0*/  ISETP.NE.AND P1, PT, R67, RZ, PT ;  /* 0x000000ff4300720c */ /* 0x000fe60003f25270 */
[----:B------:R-:W-:Y:S04]  /*65d0*/  UISETP.NE.AND UP0, UPT, UR4, 0x3, UPT ;  /* 0x000000030400788c */ /* 0x000fe8000bf05270 */
[----:B------:R-:W-:Y:S02]  /*65e0*/  USEL UR5, URZ, 0x1, UP0 ;  /* 0x00000001ff057887 */ /* 0x000fe40008000000 */
[----:B------:R-:W-:Y:S04]  /*65f0*/  USEL UR4, UR4, URZ, UP0 ;  /* 0x000000ff04047287 */ /* 0x000fe80008000000 */
[----:B------:R2:W1:Y:S01]  /*6600*/  @P1 LDS.128 R36, [R4] ;  /* 0x0000000004241984 */ /* 0x0004620000000c00 */
[----:B------:R-:W-:Y:S01]  /*6610*/  LOP3.LUT R66, R66, UR5, RZ, 0x3c, !PT ;  /* 0x0000000542427c12 */ /* 0x000fe2000f8e3cff */
[----:B------:R-:W-:Y:S02]  /*6620*/  IMAD.U32 R63, RZ, RZ, UR4 ;  /* 0x00000004ff3f7e24 */ /* 0x000fe4000f8e00ff */
[----:B------:R2:W1:Y:S04]  /*6630*/  @P1 LDS.128 R28, [R27+0x200] ;  /* 0x000200001b1c1984 */ /* 0x0004680000000c00 */
.L_x_104:
[----:B------:R-:W-:Y:S05]  /*6640*/  BSYNC B1 ;  /* 0x0000000000017941 */ /* 0x000fea0003800000 */
.L_x_103:
[----:B-1----:R-:W-:Y:S04]  /*6650*/  SHF.R.U32.HI R0, RZ, 0x15, R25 ;  /* 0x00000015ff007819 */ /* 0x002fe80000011619 */
[----:B------:R-:W-:Y:S01]  /*6660*/  LOP3.LUT P1, RZ, R0, 0x3, R47, 0x48, !PT ;  /* 0x0000000300ff7812 */ /* 0x000fe2000782482f */
[----:B------:R-:W-:Y:S01]  /*6670*/  @!UPT UIADD3 URZ, UPT, UPT, URZ, URZ, URZ ;  /* 0x000000fffffff290 */ /* 0x000fe2000fffe0ff */
[----:B----4-:R-:W-:Y:S11]  /*6680*/  @P0 BRA `(.L_x_108) ;  /* 0x0000000000080947 */ /* 0x010ff60003800000 */
[----:B------:R-:W1:Y:S02]  /*6690*/  SYNCS.PHASECHK.TRANS64.TRYWAIT P0, [R53+URZ+0x90], R2 ;  /* 0x00009002350075a7 */ /* 0x000e6400080011ff */
[----:B-1----:R-:W-:Y:S05]  /*66a0*/  @!P0 BRA `(.L_x_109) ;  /* 0x0000001c00c08947 */ /* 0x002fea0003800000 */
.L_x_108:
[----:B------:R-:W-:Y:S05]  /*66b0*/  @!P1 BRA `(.L_x_110) ;  /* 0x0000000000409947 */ /* 0x000fea0003800000 */
[----:B------:R-:W4:Y:S01]  /*66c0*/  LDCU.64 UR8, c[0x4][0x70] ;  /* 0x01000e00ff0877ac */ /* 0x000f220008000a00 */
[----:B------:R-:W-:Y:S01]  /*66d0*/  MOV R3, 0x0 ;  /* 0x0000000000037802 */ /* 0x000fe20000000f00 */
[----:B------:R-:W-:Y:S02]  /*66e0*/  HFMA2 R12, -RZ, RZ, 0, 5.9604644775390625e-08 ;  /* 0x00000001ff0c7431 */ /* 0x000fe400000001ff */
[----:B------:R-:W-:Y:S02]  /*66f0*/  IMAD.MOV.U32 R8, RZ, RZ, 0x192 ;  /* 0x00000192ff087424 */ /* 0x000fe400078e00ff */
[----:B------:R-:W-:Y:S01]  /*6700*/  IMAD.MOV.U32 R13, RZ, RZ, RZ ;  /* 0x000000ffff0d7224 */ /* 0x000fe200078e00ff */
[----:B------:R-:W5:Y:S01]  /*6710*/  LDCU.64 UR6, c[0x4][0x78] ;  /* 0x01000f00ff0677ac */ /* 0x000f620008000a00 */
[----:B-1----:R-:W1:Y:S01]  /*6720*/  LDC.64 R2, c[0x4][R3] ;  /* 0x0100000003027b82 */ /* 0x002e620000000a00 */
[----:B------:R-:W3:Y:S01]  /*6730*/  LDCU.64 UR4, c[0x4][0x10] ;  /* 0x01000200ff0477ac */ /* 0x000ee20008000a00 */
[----:B----4-:R-:W-:Y:S01]  /*6740*/  MOV R5, UR9 ;  /* 0x0000000900057c02 */ /* 0x010fe20008000f00 */
[----:B--2---:R-:W-:Y:S01]  /*6750*/  IMAD.U32 R4, RZ, RZ, UR8 ;  /* 0x00000008ff047e24 */ /* 0x004fe2000f8e00ff */
[----:B-----5:R-:W-:Y:S01]  /*6760*/  MOV R7, UR7 ;  /* 0x0000000700077c02 */ /* 0x020fe20008000f00 */
[----:B------:R-:W-:Y:S01]  /*6770*/  IMAD.U32 R6, RZ, RZ, UR6 ;  /* 0x00000006ff067e24 */ /* 0x000fe2000f8e00ff */
[----:B---3--:R-:W-:Y:S01]  /*6780*/  MOV R11, UR5 ;  /* 0x00000005000b7c02 */ /* 0x008fe20008000f00 */
[----:B------:R-:W-:Y:S02]  /*6790*/  IMAD.U32 R10, RZ, RZ, UR4 ;  /* 0x00000004ff0a7e24 */ /* 0x000fe4000f8e00ff */
[----:B------:R-:W-:Y:S07]  /*67a0*/  LEPC R20, `(.L_x_110) ;  /* 0x000000001014794e */ /* 0x000fee0000000000 */
[----:B-1----:R-:W-:Y:S05]  /*67b0*/  CALL.ABS.NOINC R2 ;  /* 0x0000000002007343 */ /* 0x002fea0003c00000 */
.L_x_110:
[----:B------:R-:W-:Y:S01]  /*67c0*/  SHF.L.U32 R3, R28, 0x10, RZ ;  /* 0x000000101c037819 */ /* 0x000fe200000006ff */
[----:B------:R-:W-:Y:S05]  /*67d0*/  WARPSYNC.ALL ;  /* 0x0000000000007948 */ /* 0x000fea0003800000 */
[----:B------:R-:W-:Y:S01]  /*67e0*/  R2UR UR4, R25 ;  /* 0x00000000190472ca */ /* 0x000fe200000e0000 */
[----:B------:R-:W-:Y:S01]  /*67f0*/  BSSY.RECONVERGENT B0, `(.L_x_111) ;  /* 0x0000056000007945 */ /* 0x000fe20003800200 */
[C---:B------:R-:W-:Y:S02]  /*6800*/  SHF.L.U32 R20, R29.reuse, 0x10, RZ ;  /* 0x000000101d147819 */ /* 0x040fe400000006ff */
[----:B------:R-:W-:Y:S02]  /*6810*/  LOP3.LUT R21, R29, 0xffff0000, RZ, 0xc0, !PT ;  /* 0xffff00001d157812 */ /* 0x000fe400078ec0ff */
[----:B------:R-:W-:Y:S02]  /*6820*/  MOV R61, 0x10 ;  /* 0x00000010003d7802 */ /* 0x000fe40000000f00 */
[----:B------:R-:W-:Y:S02]  /*6830*/  LOP3.LUT P6, RZ, R45, 0x40, RZ, 0xc0, !PT ;  /* 0x000000402dff7812 */ /* 0x000fe400078cc0ff */
[----:B------:R-:W-:Y:S02]  /*6840*/  ISETP.NE.AND P0, PT, R58, RZ, PT ;  /* 0x000000ff3a00720c */ /* 0x000fe40003f05270 */
[----:B------:R-:W-:Y:S01]  /*6850*/  SEL R61, R61, 0xfffffff0, !P6 ;  /* 0xfffffff03d3d7807 */ /* 0x000fe20007000000 */
[----:B--2---:R-:W3:Y:S02]  /*6860*/  LDTM.x16 R4, tmem[UR4] ;  /* 0x00000004000479ee */ /* 0x004ee40008240000 */
[----:B---3--:R-:W-:Y:S01]  /*6870*/  FMUL R0, R24, R4 ;  /* 0x0000000418007220 */ /* 0x008fe20000400000 */
[----:B------:R-:W-:Y:S01]  /*6880*/  LOP3.LUT R4, R28, 0xffff0000, RZ, 0xc0, !PT ;  /* 0xffff00001c047812 */ /* 0x000fe200078ec0ff */
[C---:B-1----:R-:W-:Y:S01]  /*6890*/  FMUL R2, R24.reuse, R5 ;  /* 0x0000000518027220 */ /* 0x042fe20000400000 */
[----:B------:R-:W-:Y:S01]  /*68a0*/  FMUL R7, R24, R7 ;  /* 0x0000000718077220 */ /* 0x000fe20000400000 */
[----:B------:R-:W-:Y:S01]  /*68b0*/  FFMA R0, R26, R3, R0 ;  /* 0x000000031a007223 */ /* 0x000fe20000000000 */
[----:B------:R-:W-:Y:S01]  /*68c0*/  FMUL R3, R24, R6 ;  /* 0x0000000618037220 */ /* 0x000fe20000400000 */
[----:B------:R-:W-:Y:S01]  /*68d0*/  FFMA R2, R26, R4, R2 ;  /* 0x000000041a027223 */ /* 0x000fe20000000002 */
[C---:B------:R-:W-:Y:S01]  /*68e0*/  FMUL R4, R24.reuse, R8 ;  /* 0x0000000818047220 */ /* 0x040fe20000400000 */
[C---:B------:R-:W-:Y:S01]  /*68f0*/  FMUL R8, R24.reuse, R12 ;  /* 0x0000000c18087220 */ /* 0x040fe20000400000 */
[----:B------:R-:W-:Y:S01]  /*6900*/  FMUL R12, R24, R16 ;  /* 0x00000010180c7220 */ /* 0x000fe20000400000 */
[----:B------:R-:W-:Y:S01]  /*6910*/  SHF.L.U32 R16, R30, 0x10, RZ ;  /* 0x000000101e107819 */ /* 0x000fe200000006ff */
[----:B------:R-:W-:Y:S01]  /*6920*/  FFMA R3, R26, R20, R3 ;  /* 0x000000141a037223 */ /* 0x000fe20000000003 */
[----:B------:R-:W-:Y:S01]  /*6930*/  F2FP.BF16.F32.PACK_AB R32, R2, R0 ;  /* 0x000000000220723e */ /* 0x000fe200000010ff */
[----:B------:R-:W-:Y:S01]  /*6940*/  FFMA R7, R26, R21, R7 ;  /* 0x000000151a077223 */ /* 0x000fe20000000007 */
[----:B------:R-:W-:Y:S01]  /*6950*/  LOP3.LUT R0, R30, 0xffff0000, RZ, 0xc0, !PT ;  /* 0xffff00001e007812 */ /* 0x000fe200078ec0ff */
[----:B------:R-:W-:Y:S01]  /*6960*/  FMUL R5, R24, R9 ;  /* 0x0000000918057220 */ /* 0x000fe20000400000 */
[C---:B------:R-:W-:Y:S01]  /*6970*/  SHF.L.U32 R2, R31.reuse, 0x10, RZ ;  /* 0x000000101f027819 */ /* 0x040fe200000006ff */
[----:B------:R-:W-:Y:S01]  /*6980*/  FFMA R4, R26, R16, R4 ;  /* 0x000000101a047223 */ /* 0x000fe20000000004 */
[----:B------:R-:W-:Y:S01]  /*6990*/  LOP3.LUT R16, R31, 0xffff0000, RZ, 0xc0, !PT ;  /* 0xffff00001f107812 */ /* 0x000fe200078ec0ff */
[----:B------:R-:W-:Y:S01]  /*69a0*/  FMUL R6, R24, R10 ;  /* 0x0000000a18067220 */ /* 0x000fe20000400000 */
[----:B------:R-:W-:Y:S01]  /*69b0*/  F2FP.BF16.F32.PACK_AB R33, R7, R3 ;  /* 0x000000030721723e */ /* 0x000fe200000010ff */
[----:B------:R-:W-:Y:S01]  /*69c0*/  FFMA R5, R26, R0, R5 ;  /* 0x000000001a057223 */ /* 0x000fe20000000005 */
[----:B------:R-:W-:Y:S01]  /*69d0*/  SHF.L.U32 R0, R36, 0x10, RZ ;  /* 0x0000001024007819 */ /* 0x000fe200000006ff */
[----:B------:R-:W-:Y:S01]  /*69e0*/  FMUL R11, R24, R11 ;  /* 0x0000000b180b7220 */ /* 0x000fe20000400000 */
[----:B------:R-:W-:Y:S01]  /*69f0*/  FFMA R6, R26, R2, R6 ;  /* 0x000000021a067223 */ /* 0x000fe20000000006 */
[----:B------:R-:W-:Y:S01]  /*6a00*/  LOP3.LUT R2, R36, 0xffff0000, RZ, 0xc0, !PT ;  /* 0xffff000024027812 */ /* 0x000fe200078ec0ff */
[----:B------:R-:W-:Y:S01]  /*6a10*/  FMUL R9, R24, R13 ;  /* 0x0000000d18097220 */ /* 0x000fe20000400000 */
[C---:B------:R-:W-:Y:S01]  /*6a20*/  FFMA R11, R26.reuse, R16, R11 ;  /* 0x000000101a0b7223 */ /* 0x040fe2000000000b */
[C---:B------:R-:W-:Y:S01]  /*6a30*/  SHF.L.U32 R3, R37.reuse, 0x10, RZ ;  /* 0x0000001025037819 */ /* 0x040fe200000006ff */
[----:B------:R-:W-:Y:S01]  /*6a40*/  FFMA R8, R26, R0, R8 ;  /* 0x000000001a087223 */ /* 0x000fe20000000008 */
[C---:B------:R-:W-:Y:S01]  /*6a50*/  FMUL R10, R24.reuse, R14 ;  /* 0x0000000e180a7220 */ /* 0x040fe20000400000 */
[----:B------:R-:W-:Y:S01]  /*6a60*/  LOP3.LUT R0, R37, 0xffff0000, RZ, 0xc0, !PT ;  /* 0xffff000025007812 */ /* 0x000fe200078ec0ff */
[----:B------:R-:W-:Y:S01]  /*6a70*/  FMUL R15, R24, R15 ;  /* 0x0000000f180f7220 */ /* 0x000fe20000400000 */
[C---:B------:R-:W-:Y:S01]  /*6a80*/  FFMA R9, R26.reuse, R2, R9 ;  /* 0x000000021a097223 */ /* 0x040fe20000000009 */
[----:B------:R-:W-:Y:S01]  /*6a90*/  FFMA R10, R26, R3, R10 ;  /* 0x000000031a0a7223 */ /* 0x000fe2000000000a */
[----:B------:R-:W-:Y:S01]  /*6aa0*/  SHF.L.U32 R2, R38, 0x10, RZ ;  /* 0x0000001026027819 */ /* 0x000fe200000006ff */
[----:B------:R-:W-:Y:S01]  /*6ab0*/  FFMA R15, R26, R0, R15 ;  /* 0x000000001a0f7223 */ /* 0x000fe2000000000f */
[----:B------:R-:W-:Y:S01]  /*6ac0*/  F2FP.BF16.F32.PACK_AB R34, R5, R4 ;  /* 0x000000040522723e */ /* 0x000fe200000010ff */
[----:B------:R-:W-:Y:S01]  /*6ad0*/  FMUL R13, R24, R17 ;  /* 0x00000011180d7220 */ /* 0x000fe20000400000 */
[----:B------:R-:W-:Y:S01]  /*6ae0*/  LOP3.LUT R3, R38, 0xffff0000, RZ, 0xc0, !PT ;  /* 0xffff000026037812 */ /* 0x000fe200078ec0ff */
[C---:B------:R-:W-:Y:S01]  /*6af0*/  FMUL R14, R24.reuse, R18 ;  /* 0x00000012180e7220 */ /* 0x040fe20000400000 */
[C---:B------:R-:W-:Y:S01]  /*6b00*/  SHF.L.U32 R4, R39.reuse, 0x10, RZ ;  /* 0x0000001027047819 */ /* 0x040fe200000006ff */
[----:B------:R-:W-:Y:S01]  /*6b10*/  FMUL R19, R24, R19 ;  /* 0x0000001318137220 */ /* 0x000fe20000400000 */
[----:B------:R-:W-:Y:S01]  /*6b20*/  LOP3.LUT R0, R39, 0xffff0000, RZ, 0xc0, !PT ;  /* 0xffff000027007812 */ /* 0x000fe200078ec0ff */
[C---:B------:R-:W-:Y:S01]  /*6b30*/  FFMA R12, R26.reuse, R2, R12 ;  /* 0x000000021a0c7223 */ /* 0x040fe2000000000c */
[----:B------:R-:W-:Y:S01]  /*6b40*/  F2FP.BF16.F32.PACK_AB R35, R11, R6 ;  /* 0x000000060b23723e */ /* 0x000fe200000010ff */
[C---:B------:R-:W-:Y:S01]  /*6b50*/  FFMA R13, R26.reuse, R3, R13 ;  /* 0x000000031a0d7223 */ /* 0x040fe2000000000d */
[C---:B------:R-:W-:Y:S01]  /*6b60*/  FFMA R14, R26.reuse, R4, R14 ;  /* 0x000000041a0e7223 */ /* 0x040fe2000000000e */
[----:B------:R-:W-:Y:S01]  /*6b70*/  FFMA R19, R26, R0, R19 ;  /* 0x000000001a137223 */ /* 0x000fe20000000013 */
[----:B------:R-:W-:Y:S01]  /*6b80*/  F2FP.BF16.F32.PACK_AB R8, R9, R8 ;  /* 0x000000080908723e */ /* 0x000fe200000010ff */
[----:B------:R1:W-:Y:S01]  /*6b90*/  STS.128 [R27+0x200], R32 ;  /* 0x000200201b007388 */ /* 0x0003e20000000c00 */
[----:B------:R-:W-:Y:S02]  /*6ba0*/  F2FP.BF16.F32.PACK_AB R9, R15, R10 ;  /* 0x0000000a0f09723e */ /* 0x000fe400000010ff */
[----:B------:R-:W-:Y:S02]  /*6bb0*/  F2FP.BF16.F32.PACK_AB R10, R13, R12 ;  /* 0x0000000c0d0a723e */ /* 0x000fe400000010ff */
[----:B------:R-:W-:Y:S02]  /*6bc0*/  F2FP.BF16.F32.PACK_AB R11, R19, R14 ;  /* 0x0000000e130b723e */ /* 0x000fe400000010ff */
[----:B------:R-:W-:Y:S05]  /*6bd0*/  IADD3 R0, PT, PT, R27, R61, RZ ;  /* 0x0000003d1b007210 */ /* 0x000fea0007ffe0ff */
[----:B------:R1:W-:Y:S01]  /*6be0*/  STS.128 [R0+0x200], R8 ;  /* 0x0002000800007388 */ /* 0x0003e20000000c00 */
[----:B------:R-:W-:Y:S01]  /*6bf0*/  @!PT LDS RZ, [RZ] ;  /* 0x00000000fffff984 */ /* 0x000fe20000000800 */
[----:B------:R-:W-:Y:S01]  /*6c00*/  @!PT LDS RZ, [RZ] ;  /* 0x00000000fffff984 */ /* 0x000fe20000000800 */
[----:B------:R-:W-:Y:S01]  /*6c10*/  @!PT LDS RZ, [RZ] ;  /* 0x00000000fffff984 */ /* 0x000fe20000000800 */
[----:B------:R-:W-:Y:S01]  /*6c20*/  @!PT LDS RZ, [RZ] ;  /* 0x00000000fffff984 */ /* 0x000fe20000000800 */
[----:B------:R2:W-:Y:S07]  /*6c30*/  MEMBAR.ALL.CTA ;  /* 0x0000000000007992 */ /* 0x0005ee0000008000 */
[----:B--2---:R-:W2:Y:S02]  /*6c40*/  FENCE.VIEW.ASYNC.S ;  /* 0x00000000000073c6 */ /* 0x004ea40000000000 */
[----:B--2---:R-:W-:Y:S06]  /*6c50*/  BAR.SYNC.DEFER_BLOCKING 0x1, 0x80 ;  /* 0x0042000000007b1d */ /* 0x004fec0000010000 */
[----:B------:R-:W-:Y:S05]  /*6c60*/  @P0 BRA `(.L_x_112) ;  /* 0x0000000000380947 */ /* 0x000fea0003800000 */
[----:B------:R-:W2:Y:S01]  /*6c70*/  LDCU.64 UR6, c[0x0][0x348] ;  /* 0x00006900ff0677ac */ /* 0x000ea20008000a00 */
[----:B------:R-:W-:Y:S01]  /*6c80*/  R2UR UR5, R62 ;  /* 0x000000003e0572ca */ /* 0x000fe200000e0000 */
[----:B------:R-:W-:Y:S01]  /*6c90*/  UMOV UR51, UR36 ;  /* 0x0000002400337c82 */ /* 0x000fe20008000000 */
[----:B------:R-:W-:Y:S01]  /*6ca0*/  UIADD3 UR9, UPT, UPT, UR49, 0x20, URZ ;  /* 0x0000002031097890 */ /* 0x000fe2000fffe0ff */
[----:B------:R-:W-:Y:S01]  /*6cb0*/  UMOV UR10, UR50 ;  /* 0x00000032000a7c82 */ /* 0x000fe20008000000 */
[----:B------:R-:W-:Y:S09]  /*6cc0*/  UMOV UR11, UR36 ;  /* 0x00000024000b7c82 */ /* 0x000ff20008000000 */
[----:B------:R-:W-:Y:S02]  /*6cd0*/  UIADD3 UR5, UPT, UPT, UR45, UR5, URZ ;  /* 0x000000052d057290 */ /* 0x000fe4000fffe0ff */
[----:B--2---:R-:W-:Y:S02]  /*6ce0*/  UIADD3 UR4, UP0, UPT, UR6, 0x680, URZ ;  /* 0x0000068006047890 */ /* 0x004fe4000ff1e0ff */
[----:B------:R-:W-:Y:S02]  /*6cf0*/  UIADD3 UR48, UPT, UPT, UR5, 0x200, URZ ;  /* 0x0000020005307890 */ /* 0x000fe4000fffe0ff */
[----:B------:R-:W-:Y:S02]  /*6d00*/  UIADD3 UR8, UPT, UPT, UR5, 0xa00, URZ ;  /* 0x00000a0005087890 */ /* 0x000fe4000fffe0ff */
[----:B------:R-:W-:Y:S09]  /*6d10*/  UIADD3.X UR5, UPT, UPT, URZ, UR7, URZ, UP0, !UPT ;  /* 0x00000007ff057290 */ /* 0x000ff200087fe4ff */
[----:B------:R2:W-:Y:S01]  /*6d20*/  UTMASTG.3D [UR48], [UR4] ;  /* 0x00000030040073b5 */ /* 0x0005e20008010000 */
[----:B------:R2:W-:Y:S02]  /*6d30*/  UTMASTG.3D [UR8], [UR4] ;  /* 0x00000008040073b5 */ /* 0x0005e40008010000 */
[----:B--2---:R0:W-:Y:S02]  /*6d40*/  UTMACMDFLUSH ;  /* 0x00000000000079b7 */ /* 0x0041e40000000000 */
.L_x_112:
[----:B------:R-:W-:Y:S05]  /*6d50*/  BSYNC.RECONVERGENT B0 ;  /* 0x0000000000007941 */ /* 0x000fea0003800200 */
.L_x_111:
[----:B------:R-:W-:Y:S01]  /*6d60*/  UIADD3 UR46, UPT, UPT, UR47, 0x1, URZ ;  /* 0x000000012f2e7890 */ /* 0x000fe2000fffe0ff */
[----:B------:R-:W-:Y:S03]  /*6d70*/  BSSY.RECONVERGENT B0, `(.L_x_113) ;  /* 0x0000005000007945 */ /* 0x000fe60003800200 */
[----:B------:R-:W-:Y:S04]  /*6d80*/  UISETP.NE.AND UP0, UPT, UR46, 0x3, UPT ;  /* 0x000000032e00788c */ /* 0x000fe8000bf05270 */
[----:B------:R-:W-:Y:S01]  /*6d90*/  USEL UR44, UR46, URZ, UP0 ;  /* 0x000000ff2e2c7287 */ /* 0x000fe20008000000 */
[----:B------:R-:W-:Y:S11]  /*6da0*/  @P0 BRA `(.L_x_114) ;  /* 0x0000000000040947 */ /* 0x000ff60003800000 */
[----:B------:R-:W-:Y:S04]  /*6db0*/  DEPBAR.LE SB0, 0x1 ;  /* 0x000080400000791a */ /* 0x000fe80000000000 */
.L_x_114:
[----:B------:R-:W-:Y:S05]  /*6dc0*/  BSYNC.RECONVERGENT B0 ;  /* 0x0000000000007941 */ /* 0x000fea0003800200 */
.L_x_113:
[----:B------:R-:W-:Y:S01]  /*6dd0*/  BAR.SYNC.DEFER_BLOCKING 0x1, 0x80 ;  /* 0x0042000000007b1d */ /* 0x000fe20000010000 */
[----:B------:R-:W-:Y:S01]  /*6de0*/  ISETP.NE.AND P1, PT, R60, RZ, PT ;  /* 0x000000ff3c00720c */ /* 0x000fe20003f25270 */
[----:B------:R-:W-:Y:S01]  /*6df0*/  UISETP.NE.AND UP0, UPT, UR53, URZ, UPT ;  /* 0x000000ff3500728c */ /* 0x000fe2000bf05270 */
[----:B------:R-:W-:Y:S11]  /*6e00*/  LEA R3, R63, UR45, 0x3 ;  /* 0x0000002d3f037c11 */ /* 0x000ff6000f8e18ff */
[----:B------:R-:W-:Y:S01]  /*6e10*/  @P1 SHF.L.U32 R4, R66, 0x1f, RZ ;  /* 0x0000001f42041819 */ /* 0x000fe200000006ff */
[----:B------:R-:W-:Y:S06]  /*6e20*/  BRA.U !UP0, `(.L_x_115) ;  /* 0x0000000108247547 */ /* 0x000fec000b800000 */
[----:B-1----:R-:W1:Y:S01]  /*6e30*/  S2R R0, SR_CgaCtaId ;  /* 0x0000000000007919 */ /* 0x002e620000008800 */
[----:B------:R-:W-:Y:S01]  /*6e40*/  IMAD.U32 R2, RZ, RZ, UR52 ;  /* 0x00000034ff027e24 */ /* 0x000fe2000f8e00ff */
[----:B------:R-:W-:Y:S04]  /*6e50*/  UIADD3 UR4, UPT, UPT, UR52, 0x1, URZ ;  /* 0x0000000134047890 */ /* 0x000fe8000fffe0ff */
[----:B------:R-:W-:Y:S01]  /*6e60*/  @P1 LEA R2, R2, UR45, 0x3 ;  /* 0x0000002d02021c11 */ /* 0x000fe2000f8e18ff */
[----:B------:R-:W-:Y:S04]  /*6e70*/  UISETP.NE.AND UP0, UPT, UR4, 0x3, UPT ;  /* 0x000000030400788c */ /* 0x000fe8000bf05270 */
[----:B------:R-:W-:Y:S01]  /*6e80*/  @P1 VIADD R2, R2, 0x48 ;  /* 0x0000004802021836 */ /* 0x000fe20000000000 */
[----:B------:R-:W-:Y:S04]  /*6e90*/  USEL UR52, UR4, URZ, UP0 ;  /* 0x000000ff04347287 */ /* 0x000fe80008000000 */
[----:B-1----:R-:W-:Y:S04]  /*6ea0*/  @P1 PRMT R0, R0, 0x654, R2 ;  /* 0x0000065400001816 */ /* 0x002fe80000000002 */
[----:B------:R2:W-:Y:S04]  /*6eb0*/  @P1 SYNCS.ARRIVE.TRANS64.RED.A1T0 RZ, [R0+URZ], RZ ;  /* 0x000000ff00ff19a7 */ /* 0x0005e800081004ff */
.L_x_115:
[----:B------:R-:W3:Y:S01]  /*6ec0*/  @P1 SYNCS.PHASECHK.TRANS64.TRYWAIT P0, [R3+URZ+0x30], R4 ;  /* 0x00003004030015a7 */ /* 0x000ee200080011ff */
[----:B------:R-:W-:Y:S01]  /*6ed0*/  BSSY B1, `(.L_x_116) ;  /* 0x0000012000017945 */ /* 0x000fe20003800000 */
[----:B---3--:R-:W-:Y:S03]  /*6ee0*/  @P1 SEL R65, RZ, 0x1, !P0 ;  /* 0x00000001ff411807 */ /* 0x008fe60004000000 */
[----:B------:R-:W-:Y:S05]  /*6ef0*/  @!P1 BRA `(.L_x_117) ;  /* 0x00000000003c9947 */ /* 0x000fea0003800000 */
[----:B------:R-:W-:Y:S01]  /*6f00*/  ISETP.NE.AND P1, PT, R67, RZ, PT ;  /* 0x000000ff4300720c */ /* 0x000fe20003f25270 */
[----:B------:R-:W-:Y:S01]  /*6f10*/  BSSY B0, `(.L_x_118) ;  /* 0x0000009000007945 */ /* 0x000fe20003800000 */
[----:B------:R-:W-:Y:S11]  /*6f20*/  ISETP.NE.AND P0, PT, R65, RZ, PT ;  /* 0x000000ff4100720c */ /* 0x000ff60003f05270 */
[----:B------:R-:W-:Y:S05]  /*6f30*/  @P1 IMAD R63, R63, 0x1000, R64 ;  /* 0x000010003f3f1824 */ /* 0x000fea00078e0240 */
[----:B-12---:R-:W-:Y:S05]  /*6f40*/  @P1 IADD3 R0, PT, PT, R63, UR45, RZ ;  /* 0x0000002d3f001c10 */ /* 0x006fea000fffe0ff */
[----:B------:R-:W-:Y:S01]  /*6f50*/  @P1 IMAD.IADD R0, R61, 0x1, R0 ;  /* 0x000000013d001824 */ /* 0x000fe200078e0200 */
[----:B------:R-:W-:Y:S06]  /*6f60*/  @P0 BRA `(.L_x_119) ;  /* 0x00000000000c0947 */ /* 0x000fec0003800000 */
[----:B------:R-:W-:Y:S04]  /*6f70*/  SHF.L.U32 R66, R66, 0x1f, RZ ;  /* 0x0000001f42427819 */ /* 0x000fe800000006ff */
[----:B------:R-:W1:Y:S02]  /*6f80*/  SYNCS.PHASECHK.TRANS64.TRYWAIT P0, [R3+URZ+0x30], R66 ;  /* 0x00003042030075a7 */ /* 0x000e6400080011ff */
[----:B-1----:R-:W-:Y:S05]  /*6f90*/  @!P0 BRA `(.L_x_120) ;  /* 0x0000001400988947 */ /* 0x002fea0003800000 */
.L_x_119:
[----:B------:R-:W-:Y:S05]  /*6fa0*/  BSYNC B0 ;  /* 0x0000000000007941 */ /* 0x000fea0003800000 */
.L_x_118:
[----:B------:R-:W-:Y:S11]  /*6fb0*/  ISETP.NE.AND P0, PT, R67, RZ, PT ;  /* 0x000000ff4300720c */ /* 0x000ff60003f05270 */
[----:B------:R-:W-:Y:S02]  /*6fc0*/  @!UPT UIADD3 URZ, UPT, UPT, URZ, URZ, URZ ;  /* 0x000000fffffff290 */ /* 0x000fe4000fffe0ff */
[----:B------:R3:W4:Y:S04]  /*6fd0*/  @P0 LDS.128 R28, [R63+UR45+0x200] ;  /* 0x0002002d3f1c0984 */ /* 0x0007280008000c00 */
[----:B------:R3:W2:Y:S02]  /*6fe0*/  @P0 LDS.128 R36, [R0+0x200] ;  /* 0x0002000000240984 */ /* 0x0006a40000000c00 */
.L_x_117:
[----:B------:R-:W-:Y:S05]  /*6ff0*/  BSYNC B1 ;  /* 0x0000000000017941 */ /* 0x000fea0003800000 */
.L_x_116:
[----:B-123--:R-:W-:Y:S05]  /*7000*/  VIADD R0, R25, 0x10 ;  /* 0x0000001019007836 */ /* 0x00efea0000000000 */
[----:B------:R-:W-:Y:S04]  /*7010*/  SHF.R.U32.HI R0, RZ, 0x15, R0 ;  /* 0x00000015ff007819 */ /* 0x000fe80000011600 */
[----:B------:R-:W-:Y:S11]  /*7020*/  LOP3.LUT P0, RZ, R0, 0x3, R47, 0x48, !PT ;  /* 0x0000000300ff7812 */ /* 0x000ff6000780482f */
[----:B------:R-:W-:Y:S02]  /*7030*/  @!UPT UIADD3 URZ, UPT, UPT, URZ, URZ, URZ ;  /* 0x000000fffffff290 */ /* 0x000fe4000fffe0ff */
[----:B------:R-:W-:Y:S05]  /*7040*/  @!P0 BRA `(.L_x_121) ;  /* 0x0000000000408947 */ /* 0x000fea0003800000 */
[----:B------:R-:W1:Y:S01]  /*7050*/  LDCU.64 UR8, c[0x4][0x70] ;  /* 0x01000e00ff0877ac */ /* 0x000e620008000a00 */
[----:B------:R-:W-:Y:S01]  /*7060*/  MOV R3, 0x0 ;  /* 0x0000000000037802 */ /* 0x000fe20000000f00 */
[----:B------:R-:W-:Y:S02]  /*7070*/  HFMA2 R12, -RZ, RZ, 0, 5.9604644775390625e-08 ;  /* 0x00000001ff0c7431 */ /* 0x000fe400000001ff */
[----:B------:R-:W-:Y:S02]  /*7080*/  IMAD.MOV.U32 R8, RZ, RZ, 0x192 ;  /* 0x00000192ff087424 */ /* 0x000fe400078e00ff */
[----:B------:R-:W-:Y:S01]  /*7090*/  IMAD.MOV.U32 R13, RZ, RZ, RZ ;  /* 0x000000ffff0d7224 */ /* 0x000fe200078e00ff */
[----:B------:R-:W2:Y:S01]  /*70a0*/  LDCU.64 UR6, c[0x4][0x78] ;  /* 0x01000f00ff0677ac */ /* 0x000ea20008000a00 */
[----:B------:R-:W3:Y:S01]  /*70b0*/  LDC.64 R2, c[0x4][R3] ;  /* 0x0100000003027b82 */ /* 0x000ee20000000a00 */
[----:B------:R-:W5:Y:S01]  /*70c0*/  LDCU.64 UR4, c[0x4][0x10] ;  /* 0x01000200ff0477ac */ /* 0x000f620008000a00 */
[----:B-1----:R-:W-:Y:S01]  /*70d0*/  MOV R5, UR9 ;  /* 0x0000000900057c02 */ /* 0x002fe20008000f00 */
[----:B------:R-:W-:Y:S01]  /*70e0*/  IMAD.U32 R4, RZ, RZ, UR8 ;  /* 0x00000008ff047e24 */ /* 0x000fe2000f8e00ff */
[----:B--2---:R-:W-:Y:S01]  /*70f0*/  MOV R7, UR7 ;  /* 0x0000000700077c02 */ /* 0x004fe20008000f00 */
[----:B------:R-:W-:Y:S01]  /*7100*/  IMAD.U32 R6, RZ, RZ, UR6 ;  /* 0x00000006ff067e24 */ /* 0x000fe2000f8e00ff */
[----:B-----5:R-:W-:Y:S01]  /*7110*/  MOV R11, UR5 ;  /* 0x00000005000b7c02 */ /* 0x020fe20008000f00 */
[----:B------:R-:W-:Y:S02]  /*7120*/  IMAD.U32 R10, RZ, RZ, UR4 ;  /* 0x00000004ff0a7e24 */ /* 0x000fe4000f8e00ff */
[----:B------:R-:W-:Y:S07]  /*7130*/  LEPC R20, `(.L_x_121) ;  /* 0x000000001014794e */ /* 0x000fee0000000000 */
[----:B---34-:R-:W-:Y:S05]  /*7140*/  CALL.ABS.NOINC R2 ;  /* 0x0000000002007343 */ /* 0x018fea0003c00000 */
.L_x_121:
[----:B------:R-:W-:Y:S01]  /*7150*/  ISETP.NE.AND P0, PT, R58, RZ, PT ;  /* 0x000000ff3a00720c */ /* 0x000fe20003f05270 */
[----:B------:R-:W-:Y:S05]  /*7160*/  WARPSYNC.ALL ;  /* 0x0000000000007948 */ /* 0x000fea0003800000 */
[----:B------:R-:W-:Y:S01]  /*7170*/  R2UR UR4, R25 ;  /* 0x00000000190472ca */ /* 0x000fe200000e0000 */
[----:B------:R-:W-:Y:S01]  /*7180*/  BSSY.RECONVERGENT B0, `(.L_x_122) ;  /* 0x000005b000007945 */ /* 0x000fe20003800200 */
[C---:B----4-:R-:W-:Y:S02]  /*7190*/  SHF.L.U32 R0, R28.reuse, 0x10, RZ ;  /* 0x000000101c007819 */ /* 0x050fe400000006ff */
[----:B------:R-:W-:Y:S02]  /*71a0*/  LOP3.LUT R2, R28, 0xffff0000, RZ, 0xc0, !PT ;  /* 0xffff00001c027812 */ /* 0x000fe400078ec0ff */
[C---:B------:R-:W-:Y:S02]  /*71b0*/  SHF.L.U32 R20, R29.reuse, 0x10, RZ ;  /* 0x000000101d147819 */ /* 0x040fe400000006ff */
[----:B------:R-:W-:Y:S02]  /*71c0*/  LOP3.LUT R21, R29, 0xffff0000, RZ, 0xc0, !PT ;  /* 0xffff00001d157812 */ /* 0x000fe400078ec0ff */
[C---:B------:R-:W-:Y:S02]  /*71d0*/  SHF.L.U32 R25, R30.reuse, 0x10, RZ ;  /* 0x000000101e197819 */ /* 0x040fe400000006ff */
[----:B------:R-:W-:Y:S01]  /*71e0*/  LOP3.LUT R27, R30, 0xffff0000, RZ, 0xc0, !PT ;  /* 0xffff00001e1b7812 */ /* 0x000fe200078ec0ff */
[----:B------:R-:W1:Y:S01]  /*71f0*/  LDTM.x16 R4, tmem[UR4+0x10] ;  /* 0x00001004000479ee */ /* 0x000e620008240000 */
[C---:B------:R-:W-:Y:S01]  /*7200*/  SHF.L.U32 R28, R31.reuse, 0x10, RZ ;  /* 0x000000101f1c7819 */ /* 0x040fe200000006ff */
[----:B------:R-:W-:Y:S01]  /*7210*/  NOP ;  /* 0x0000000000007918 */ /* 0x000fe20000000000 */
[----:B------:R-:W-:Y:S02]  /*7220*/  LOP3.LUT R29, R31, 0xffff0000, RZ, 0xc0, !PT ;  /* 0xffff00001f1d7812 */ /* 0x000fe400078ec0ff */
[C---:B------:R-:W-:Y:S02]  /*7230*/  SHF.L.U32 R30, R36.reuse, 0x10, RZ ;  /* 0x00000010241e7819 */ /* 0x040fe400000006ff */
[----:B------:R-:W-:Y:S02]  /*7240*/  LOP3.LUT R31, R36, 0xffff0000, RZ, 0xc0, !PT ;  /* 0xffff0000241f7812 */ /* 0x000fe400078ec0ff */
[C---:B------:R-:W-:Y:S02]  /*7250*/  SHF.L.U32 R32, R37.reuse, 0x10, RZ ;  /* 0x0000001025207819 */ /* 0x040fe400000006ff */
[----:B------:R-:W-:Y:S02]  /*7260*/  LOP3.LUT R33, R37, 0xffff0000, RZ, 0xc0, !PT ;  /* 0xffff000025217812 */ /* 0x000fe400078ec0ff */
[C---:B------:R-:W-:Y:S02]  /*7270*/  SHF.L.U32 R34, R38.reuse, 0x10, RZ ;  /* 0x0000001026227819 */ /* 0x040fe400000006ff */
[----:B------:R-:W-:Y:S02]  /*7280*/  LOP3.LUT R35, R38, 0xffff0000, RZ, 0xc0, !PT ;  /* 0xffff000026237812 */ /* 0x000fe400078ec0ff */
[----:B------:R-:W-:Y:S02]  /*7290*/  IADD3 R53, PT, PT, R53, 0xb0, RZ ;  /* 0x000000b035357810 */ /* 0x000fe40007ffe0ff */
[----:B------:R-:W-:Y:S02]  /*72a0*/  SHF.L.U32 R36, R39, 0x10, RZ ;  /* 0x0000001027247819 */ /* 0x000fe400000006ff */
[----:B------:R-:W-:Y:S02]  /*72b0*/  LOP3.LUT R53, R53, 0xfefffff8, RZ, 0xc0, !PT ;  /* 0xfefffff835357812 */ /* 0x000fe400078ec0ff */
[----:B------:R-:W-:Y:S01]  /*72c0*/  LOP3.LUT R37, R39, 0xffff0000, RZ, 0xc0, !PT ;  /* 0xffff000027257812 */ /* 0x000fe200078ec0ff */
[C---:B-1----:R-:W-:Y:S01]  /*72d0*/  FMUL R4, R24.reuse, R4 ;  /* 0x0000000418047220 */ /* 0x042fe20000400000 */
[----:B------:R1:W-:Y:S01]  /*72e0*/  SYNCS.ARRIVE.TRANS64.RED.A1T0 RZ, [R53+URZ], RZ ;  /* 0x000000ff35ff79a7 */ /* 0x0003e200081004ff */
[C---:B------:R-:W-:Y:S01]  /*72f0*/  FMUL R5, R24.reuse, R5 ;  /* 0x0000000518057220 */ /* 0x040fe20000400000 */
[----:B------:R-:W-:Y:S01]  /*7300*/  FMUL R6, R24, R6 ;  /* 0x0000000618067220 */ /* 0x000fe20000400000 */
[----:B------:R-:W-:Y:S01]  /*7310*/  FFMA R4, R26, R0, R4 ;  /* 0x000000001a047223 */ /* 0x000fe20000000004 */
[----:B------:R-:W-:Y:S01]  /*7320*/  FMUL R0, R24, R7 ;  /* 0x0000000718007220 */ /* 0x000fe20000400000 */
[C---:B------:R-:W-:Y:S01]  /*7330*/  FFMA R5, R26.reuse, R2, R5 ;  /* 0x000000021a057223 */ /* 0x040fe20000000005 */
[----:B------:R-:W-:Y:S01]  /*7340*/  FFMA R6, R26, R20, R6 ;  /* 0x000000141a067223 */ /* 0x000fe20000000006 */
[----:B------:R-:W-:Y:S01]  /*7350*/  FMUL R2, R24, R8 ;  /* 0x0000000818027220 */ /* 0x000fe20000400000 */
[----:B------:R-:W-:Y:S01]  /*7360*/  FFMA R0, R26, R21, R0 ;  /* 0x000000151a007223 */ /* 0x000fe20000000000 */
[C---:B------:R-:W-:Y:S01]  /*7370*/  FMUL R3, R24.reuse, R9 ;  /* 0x0000000918037220 */ /* 0x040fe20000400000 */
[----:B------:R-:W-:Y:S01]  /*7380*/  F2FP.BF16.F32.PACK_AB R4, R5, R4 ;  /* 0x000000040504723e */ /* 0x000fe200000010ff */
[C---:B------:R-:W-:Y:S01]  /*7390*/  FMUL R7, R24.reuse, R10 ;  /* 0x0000000a18077220 */ /* 0x040fe20000400000 */
[----:B------:R-:W-:Y:S01]  /*73a0*/  FMUL R11, R24, R11 ;  /* 0x0000000b180b7220 */ /* 0x000fe20000400000 */
[----:B------:R-:W-:Y:S01]  /*73b0*/  F2FP.BF16.F32.PACK_AB R5, R0, R6 ;  /* 0x000000060005723e */ /* 0x000fe200000010ff */
[----:B------:R-:W-:Y:S01]  /*73c0*/  FFMA R2, R26, R25, R2 ;  /* 0x000000191a027223 */ /* 0x000fe20000000002 */
[----:B------:R-:W-:Y:S01]  /*73d0*/  FMUL R8, R24, R12 ;  /* 0x0000000c18087220 */ /* 0x000fe20000400000 */
[----:B------:R-:W-:Y:S01]  /*73e0*/  MOV R0, UR44 ;  /* 0x0000002c00007c02 */ /* 0x000fe20008000f00 */
[----:B------:R-:W-:Y:S01]  /*73f0*/  FFMA R3, R26, R27, R3 ;  /* 0x0000001b1a037223 */ /* 0x000fe20000000003 */
[----:B------:R-:W-:Y:S01]  /*7400*/  FMUL R9, R24, R13 ;  /* 0x0000000d18097220 */ /* 0x000fe20000400000 */
[----:B------:R-:W-:Y:S01]  /*7410*/  FFMA R7, R26, R28, R7 ;  /* 0x0000001c1a077223 */ /* 0x000fe20000000007 */
[----:B------:R-:W-:Y:S01]  /*7420*/  FMUL R10, R24, R14 ;  /* 0x0000000e180a7220 */ /* 0x000fe20000400000 */
[----:B------:R-:W-:Y:S01]  /*7430*/  FFMA R11, R26, R29, R11 ;  /* 0x0000001d1a0b7223 */ /* 0x000fe2000000000b */
[----:B------:R-:W-:Y:S01]  /*7440*/  FMUL R15, R24, R15 ;  /* 0x0000000f180f7220 */ /* 0x000fe20000400000 */
[----:B------:R-:W-:Y:S01]  /*7450*/  FFMA R8, R26, R30, R8 ;  /* 0x0000001e1a087223 */ /* 0x000fe20000000008 */
[----:B------:R-:W-:Y:S01]  /*7460*/  LEA R0, R0, R44, 0xb ;  /* 0x0000002c00007211 */ /* 0x000fe200078e58ff */
[----:B------:R-:W-:Y:S01]  /*7470*/  FMUL R12, R24, R16 ;  /* 0x00000010180c7220 */ /* 0x000fe20000400000 */
[----:B------:R-:W-:Y:S01]  /*7480*/  FFMA R9, R26, R31, R9 ;  /* 0x0000001f1a097223 */ /* 0x000fe20000000009 */
[----:B------:R-:W-:Y:S01]  /*7490*/  FMUL R13, R24, R17 ;  /* 0x00000011180d7220 */ /* 0x000fe20000400000 */
[----:B------:R-:W-:Y:S01]  /*74a0*/  FFMA R10, R26, R32, R10 ;  /* 0x000000201a0a7223 */ /* 0x000fe2000000000a */
[----:B------:R-:W-:Y:S01]  /*74b0*/  FMUL R14, R24, R18 ;  /* 0x00000012180e7220 */ /* 0x000fe20000400000 */
[----:B------:R-:W-:Y:S01]  /*74c0*/  FFMA R15, R26, R33, R15 ;  /* 0x000000211a0f7223 */ /* 0x000fe2000000000f */
[----:B------:R-:W-:Y:S01]  /*74d0*/  FMUL R19, R24, R19 ;  /* 0x0000001318137220 */ /* 0x000fe20000400000 */
[----:B------:R-:W-:Y:S01]  /*74e0*/  F2FP.BF16.F32.PACK_AB R6, R3, R2 ;  /* 0x000000020306723e */ /* 0x000fe200000010ff */
[C---:B------:R-:W-:Y:S01]  /*74f0*/  FFMA R12, R26.reuse, R34, R12 ;  /* 0x000000221a0c7223 */ /* 0x040fe2000000000c */
[----:B------:R-:W-:Y:S01]  /*7500*/  F2FP.BF16.F32.PACK_AB R7, R11, R7 ;  /* 0x000000070b07723e */ /* 0x000fe200000010ff */
[----:B------:R-:W-:Y:S01]  /*7510*/  FFMA R13, R26, R35, R13 ;  /* 0x000000231a0d7223 */ /* 0x000fe2000000000d */
[----:B------:R-:W-:Y:S01]  /*7520*/  LEA R0, R0, UR45, 0x1 ;  /* 0x0000002d00007c11 */ /* 0x000fe2000f8e08ff */
[C---:B------:R-:W-:Y:S01]  /*7530*/  FFMA R14, R26.reuse, R36, R14 ;  /* 0x000000241a0e7223 */ /* 0x040fe2000000000e */
[----:B------:R-:W-:Y:S01]  /*7540*/  FFMA R19, R26, R37, R19 ;  /* 0x000000251a137223 */ /* 0x000fe20000000013 */
[----:B------:R-:W-:Y:S02]  /*7550*/  F2FP.BF16.F32.PACK_AB R8, R9, R8 ;  /* 0x000000080908723e */ /* 0x000fe400000010ff */
        /* <DEDUP_REMOVED lines=15> */
[----:B------:R-:W-:Y:S02]  /*7650*/  ULEA UR5, UR44, UR45, 0xc ;  /* 0x0000002d2c057291 */ /* 0x000fe4000f8e60ff */
[----:B------:R-:W-:Y:S02]  /*7660*/  UIADD3 UR13, UPT, UPT, UR49, 0x10, URZ ;  /* 0x00000010310d7890 */ /* 0x000fe4000fffe0ff */
[----:B------:R-:W-:Y:S02]  /*7670*/  UIADD3 UR12, UPT, UPT, UR5, 0x200, URZ ;  /* 0x00000200050c7890 */ /* 0x000fe4000fffe0ff */
[----:B------:R-:W-:Y:S01]  /*7680*/  UIADD3 UR8, UPT, UPT, UR5, 0xa00, URZ ;  /* 0x00000a0005087890 */ /* 0x000fe2000fffe0ff */
[----:B------:R-:W-:Y:S01]  /*7690*/  UMOV UR14, UR50 ;  /* 0x00000032000e7c82 */ /* 0x000fe20008000000 */
[----:B------:R-:W-:Y:S01]  /*76a0*/  UMOV UR15, UR36 ;  /* 0x00000024000f7c82 */ /* 0x000fe20008000000 */
[----:B------:R-:W-:Y:S01]  /*76b0*/  UIADD3 UR9, UPT, UPT, UR49, 0x30, URZ ;  /* 0x0000003031097890 */ /* 0x000fe2000fffe0ff */
[----:B------:R-:W-:Y:S01]  /*76c0*/  UMOV UR10, UR50 ;  /* 0x00000032000a7c82 */ /* 0x000fe20008000000 */
[----:B------:R-:W-:Y:S01]  /*76d0*/  UMOV UR11, UR36 ;  /* 0x00000024000b7c82 */ /* 0x000fe20008000000 */
[----:B--2---:R-:W-:Y:S04]  /*76e0*/  UIADD3 UR4, UP0, UPT, UR6, 0x680, URZ ;  /* 0x0000068006047890 */ /* 0x004fe8000ff1e0ff */
[----:B------:R-:W-:Y:S09]  /*76f0*/  UIADD3.X UR5, UPT, UPT, URZ, UR7, URZ, UP0, !UPT ;  /* 0x00000007ff057290 */ /* 0x000ff200087fe4ff */
[----:B------:R2:W-:Y:S01]  /*7700*/  UTMASTG.3D [UR12], [UR4] ;  /* 0x0000000c040073b5 */ /* 0x0005e20008010000 */
[----:B------:R2:W-:Y:S02]  /*7710*/  UTMASTG.3D [UR8], [UR4] ;  /* 0x00000008040073b5 */ /* 0x0005e40008010000 */
[----:B--2---:R0:W-:Y:S02]  /*7720*/  UTMACMDFLUSH ;  /* 0x00000000000079b7 */ /* 0x0041e40000000000 */
.L_x_123:
[----:B------:R-:W-:Y:S05]  /*7730*/  BSYNC.RECONVERGENT B0 ;  /* 0x0000000000007941 */ /* 0x000fea0003800200 */
.L_x_122:
[----:B------:R-:W-:Y:S01]  /*7740*/  UIADD3 UR4, UPT, UPT, UR44, 0x1, URZ ;  /* 0x000000012c047890 */ /* 0x000fe2000fffe0ff */
[----:B------:R-:W-:Y:S03]  /*7750*/  BSSY.RECONVERGENT B0, `(.L_x_124) ;  /* 0x0000008000007945 */ /* 0x000fe60003800200 */
[----:B------:R-:W-:Y:S04]  /*7760*/  UISETP.NE.AND UP0, UPT, UR4, 0x3, UPT ;  /* 0x000000030400788c */ /* 0x000fe8000bf05270 */
[----:B------:R-:W-:Y:S02]  /*7770*/  UISETP.EQ.XOR UP1, UPT, UR46, 0x3, !UP0 ;  /* 0x000000032e00788c */ /* 0x000fe4000c722a70 */
[----:B------:R-:W-:Y:S02]  /*7780*/  USEL UR47, UR4, URZ, UP0 ;  /* 0x000000ff042f7287 */ /* 0x000fe40008000000 */
[----:B------:R-:W-:Y:S04]  /*7790*/  USEL UR5, URZ, 0x1, !UP1 ;  /* 0x00000001ff057887 */ /* 0x000fe8000c800000 */
[----:B------:R-:W-:Y:S01]  /*77a0*/  ULOP3.LUT UR54, UR54, UR5, URZ, 0x3c, !UPT ;  /* 0x0000000536367292 */ /* 0x000fe2000f8e3cff */
[----:B------:R-:W-:Y:S11]  /*77b0*/  @P0 BRA `(.L_x_125) ;  /* 0x0000000000040947 */ /* 0x000ff60003800000 */
[----:B------:R-:W-:Y:S04]  /*77c0*/  DEPBAR.LE SB0, 0x1 ;  /* 0x000080400000791a */ /* 0x000fe80000000000 */
.L_x_125:
[----:B------:R-:W-:Y:S05]  /*77d0*/  BSYNC.RECONVERGENT B0 ;  /* 0x0000000000007941 */ /* 0x000fea0003800200 */
.L_x_124:
[----:B------:R-:W-:Y:S01]  /*77e0*/  BAR.SYNC.DEFER_BLOCKING 0x1, 0x80 ;  /* 0x0042000000007b1d */ /* 0x000fe20000010000 */
[----:B------:R-:W-:Y:S01]  /*77f0*/  UISETP.NE.AND UP0, UPT, UR53, -0x2, UPT ;  /* 0xfffffffe3500788c */ /* 0x000fe2000bf05270 */
[----:B------:R-:W-:Y:S08]  /*7800*/  IADD3 R22, PT, PT, R22, 0x1, RZ ;  /* 0x0000000116167810 */ /* 0x000ff00007ffe0ff */
[----:B------:R-:W-:Y:S05]  /*7810*/  BRA.U !UP0, `(.L_x_126) ;  /* 0x0000000108287547 */ /* 0x000fea000b800000 */
[----:B-1----:R-:W1:Y:S01]  /*7820*/  S2R R0, SR_CgaCtaId ;  /* 0x0000000000007919 */ /* 0x002e620000008800 */
[----:B------:R-:W-:Y:S01]  /*7830*/  ISETP.NE.AND P0, PT, R60, RZ, PT ;  /* 0x000000ff3c00720c */ /* 0x000fe20003f05270 */
[----:B------:R-:W-:Y:S01]  /*7840*/  IMAD.U32 R2, RZ, RZ, UR52 ;  /* 0x00000034ff027e24 */ /* 0x000fe2000f8e00ff */
[----:B------:R-:W-:Y:S04]  /*7850*/  UIADD3 UR4, UPT, UPT, UR52, 0x1, URZ ;  /* 0x0000000134047890 */ /* 0x000fe8000fffe0ff */
[----:B------:R-:W-:Y:S04]  /*7860*/  UISETP.NE.AND UP0, UPT, UR4, 0x3, UPT ;  /* 0x000000030400788c */ /* 0x000fe8000bf05270 */
[----:B------:R-:W-:Y:S03]  /*7870*/  USEL UR52, UR4, URZ, UP0 ;  /* 0x000000ff04347287 */ /* 0x000fe60008000000 */
[----:B------:R-:W-:Y:S05]  /*7880*/  @P0 LEA R2, R2, UR45, 0x3 ;  /* 0x0000002d02020c11 */ /* 0x000fea000f8e18ff */
[----:B------:R-:W-:Y:S05]  /*7890*/  @P0 VIADD R2, R2, 0x48 ;  /* 0x0000004802020836 */ /* 0x000fea0000000000 */
[----:B-1----:R-:W-:Y:S04]  /*78a0*/  @P0 PRMT R0, R0, 0x654, R2 ;  /* 0x0000065400000816 */ /* 0x002fe80000000002 */
[----:B------:R2:W-:Y:S03]  /*78b0*/  @P0 SYNCS.ARRIVE.TRANS64.RED.A1T0 RZ, [R0+URZ], RZ ;  /* 0x000000ff00ff09a7 */ /* 0x0005e600081004ff */
.L_x_126:
[----:B------:R-:W-:Y:S01]  /*78c0*/  R2UR UR6, R59 ;  /* 0x000000003b0672ca */ /* 0x000fe200000e0000 */
[----:B------:R-:W-:Y:S01]  /*78d0*/  UIADD3 UR53, UPT, UPT, UR53, 0x2, URZ ;  /* 0x0000000235357890 */ /* 0x000fe2000fffe0ff */
[----:B------:R-:W-:Y:S01]  /*78e0*/  R2UR UR5, R50 ;  /* 0x00000000320572ca */ /* 0x000fe200000e0000 */
[----:B------:R-:W-:Y:S01]  /*78f0*/  UMOV UR36, UR63 ;  /* 0x0000003f00247c82 */ /* 0x000fe20008000000 */
[----:B------:R-:W-:Y:S02]  /*7900*/  R2UR UR4, R51 ;  /* 0x00000000330472ca */ /* 0x000fe400000e0000 */
[----:B------:R-:W-:Y:S02]  /*7910*/  ISETP.NE.AND P0, PT, R55, 0x2, PT ;  /* 0x000000023700780c */ /* 0x000fe40003f05270 */
[----:B------:R-:W-:Y:S02]  /*7920*/  ISETP.NE.AND P1, PT, R22, 0x4, PT ;  /* 0x000000041600780c */ /* 0x000fe40003f25270 */
[----:B------:R-:W-:Y:S02]  /*7930*/  SEL R2, RZ, 0x1, P0 ;  /* 0x00000001ff027807 */ /* 0x000fe40000000000 */
[----:B-12---:R-:W-:Y:S01]  /*7940*/  SEL R0, RZ, 0x1, P1 ;  /* 0x00000001ff007807 */ /* 0x006fe20000800000 */
[----:B------:R-:W-:Y:S01]  /*7950*/  UISETP.NE.AND UP0, UPT, UR6, URZ, UPT ;  /* 0x000000ff0600728c */ /* 0x000fe2000bf05270 */
[----:B------:R-:W-:Y:S01]  /*7960*/  LOP3.LUT R56, R56, R2, RZ, 0x3c, !PT ;  /* 0x0000000238387212 */ /* 0x000fe200078e3cff */
[----:B------:R-:W-:Y:S01]  /*7970*/  UIADD3 UR25, UPT, UPT, UR37, UR5, URZ ;  /* 0x0000000525197290 */ /* 0x000fe2000fffe0ff */
[----:B------:R-:W-:Y:S01]  /*7980*/  LOP3.LUT R57, R57, R0, RZ, 0x3c, !PT ;  /* 0x0000000039397212 */ /* 0x000fe200078e3cff */
[----:B------:R-:W-:Y:S01]  /*7990*/  UIADD3 UR20, UPT, UPT, UR38, UR4, URZ ;  /* 0x0000000426147290 */ /* 0x000fe2000fffe0ff */
[----:B------:R-:W-:Y:S02]  /*79a0*/  SEL R55, R55, RZ, P0 ;  /* 0x000000ff37377207 */ /* 0x000fe40000000000 */
[----:B------:R-:W-:Y:S02]  /*79b0*/  SEL R22, R22, RZ, P1 ;  /* 0x000000ff16167207 */ /* 0x000fe40000800000 */
[----:B------:R-:W-:Y:S07]  /*79c0*/  BRA.U UP0, `(.L_x_127) ;  /* 0xffffffdd004c7547 */ /* 0x000fee000b83ffff */
[----:B------:R-:W-:-:S13]  /*79d0*/  R2UR UR4, R52 ;  /* 0x00000000340472ca */ /* 0x000fda00000e0000 */
[----:B------:R-:W-:-:S09]  /*79e0*/  UISETP.NE.AND UP0, UPT, UR4, URZ, UPT ;  /* 0x000000ff0400728c */ /* 0x000fd2000bf05270 */
[----:B------:R-:W-:Y:S05]  /*79f0*/  BRA.U !UP0, `(.L_x_128) ;  /* 0x0000000108487547 */ /* 0x000fea000b800000 */
[----:B------:R-:W1:Y:S02]  /*7a00*/  LDCU.64 UR4, c[0x0][0x890] ;  /* 0x00011200ff0477ac */ /* 0x000e640008000a00 */
[----:B-1----:R-:W-:-:S04]  /*7a10*/  UISETP.NE.U32.AND UP0, UPT, UR4, URZ, UPT ;  /* 0x000000ff0400728c */ /* 0x002fc8000bf05070 */
[----:B------:R-:W-:-:S09]  /*7a20*/  UISETP.NE.AND.EX UP0, UPT, UR5, URZ, UPT, UP0 ;  /* 0x000000ff0500728c */ /* 0x000fd2000bf05300 */
[----:B------:R-:W-:Y:S05]  /*7a30*/  BRA.U UP0, `(.L_x_129) ;  /* 0x00000001000c7547 */ /* 0x000fea000b800000 */
[----:B------:R-:W-:-:S13]  /*7a40*/  FSETP.NEU.AND P0, PT, R26, RZ, PT ;  /* 0x000000ff1a00720b */ /* 0x000fda0003f0d000 */
[----:B------:R-:W-:Y:S05]  /*7a50*/  @!P0 EXIT ;  /* 0x000000000000894d */ /* 0x000fea0003800000 */
[----:B------:R-:W-:Y:S05]  /*7a60*/  BRA `(.L_x_128) ;  /* 0x00000000002c7947 */ /* 0x000fea0003800000 */
.L_x_129:
[----:B------:R-:W-:Y:S01]  /*7a70*/  ISETP.NE.AND P0, PT, R54, RZ, PT ;  /* 0x000000ff3600720c */ /* 0x000fe20003f05270 */
[----:B------:R-:W-:-:S12]  /*7a80*/  BSSY.RECONVERGENT B0, `(.L_x_128) ;  /* 0x0000009000007945 */ /* 0x000fd80003800200 */
[----:B------:R-:W-:Y:S05]  /*7a90*/  @P0 BRA `(.L_x_130) ;  /* 0x0000000000140947 */ /* 0x000fea0003800000 */
[----:B------:R-:W1:Y:S02]  /*7aa0*/  LDCU.64 UR4, c[0x0][0x888] ;  /* 0x00011100ff0477ac */ /* 0x000e640008000a00 */
[----:B-1----:R-:W-:-:S04]  /*7ab0*/  ISETP.NE.U32.AND P0, PT, RZ, UR4, PT ;  /* 0x00000004ff007c0c */ /* 0x002fc8000bf05070 */
[----:B------:R-:W-:-:S13]  /*7ac0*/  ISETP.NE.AND.EX P0, PT, RZ, UR5, PT, P0 ;  /* 0x00000005ff007c0c */ /* 0x000fda000bf05300 */
[----:B------:R-:W-:Y:S05]  /*7ad0*/  @!P0 EXIT ;  /* 0x000000000000894d */ /* 0x000fea0003800000 */
[----:B------:R-:W-:Y:S05]  /*7ae0*/  BRA `(.L_x_131) ;  /* 0x0000000000087947 */ /* 0x000fea0003800000 */
.L_x_130:
[----:B------:R-:W-:-:S13]  /*7af0*/  FSETP.NEU.AND P0, PT, R26, RZ, PT ;  /* 0x000000ff1a00720b */ /* 0x000fda0003f0d000 */
[----:B------:R-:W-:Y:S05]  /*7b00*/  @!P0 EXIT ;  /* 0x000000000000894d */ /* 0x000fea0003800000 */
.L_x_131:
[----:B------:R-:W-:Y:S05]  /*7b10*/  BSYNC.RECONVERGENT B0 ;  /* 0x0000000000007941 */ /* 0x000fea0003800200 */
.L_x_128:
[----:B------:R-:W1:Y:S01]  /*7b20*/  S2UR UR5, SR_CgaCtaId ;  /* 0x00000000000579c3 */ /* 0x000e620000008800 */
[----:B------:R-:W-:Y:S01]  /*7b30*/  ULEA UR4, UR52, UR45, 0x3 ;  /* 0x0000002d34047291 */ /* 0x000fe2000f8e18ff */
[----:B------:R-:W-:-:S04]  /*7b40*/  DEPBAR.LE SB0, 0x0 ;  /* 0x000080000000791a */ /* 0x000fc80000000000 */
[----:B------:R-:W-:-:S04]  /*7b50*/  UIADD3 UR4, UPT, UPT, UR4, 0x48, URZ ;  /* 0x0000004804047890 */ /* 0x000fc8000fffe0ff */
[----:B-1----:R-:W-:-:S09]  /*7b60*/  UPRMT UR4, UR5, 0x654, UR4 ;  /* 0x0000065405047896 */ /* 0x002fd20008000004 */
[----:B------:R-:W-:Y:S01]  /*7b70*/  SYNCS.ARRIVE.TRANS64.RED.A1T0 RZ, [UR4], RZ ;  /* 0x000000ffffff79a7 */ /* 0x000fe20008100404 */
[----:B------:R-:W-:Y:S05]  /*7b80*/  EXIT ;  /* 0x000000000000794d */ /* 0x000fea0003800000 */
.L_x_24:
[----:B-1----:R1:W3:Y:S02]  /*7b90*/  SYNCS.PHASECHK.TRANS64.TRYWAIT P0, [R0+URZ+0xe0], R2 ;  /* 0x0000e002000075a7 */ /* 0x0022e400080011ff */
[----:B---3--:R-:W-:Y:S05]  /*7ba0*/  @!P0 NANOSLEEP.SYNCS 0x989680 ;  /* 0x009896800000895d */ /* 0x008fea0003900000 */
[----:B------:R-:W3:Y:S02]  /*7bb0*/  @!P0 SYNCS.PHASECHK.TRANS64 P0, [R0+URZ+0xe0], R2 ;  /* 0x0000e002000085a7 */ /* 0x000ee400080010ff */
[----:B---3--:R-:W-:Y:S05]  /*7bc0*/  @!P0 BRA `(.L_x_24) ;  /* 0xfffffffc00f08947 */ /* 0x008fea000383ffff */
[----:B------:R-:W-:Y:S05]  /*7bd0*/  BRA `(.L_x_132) ;  /* 0xffffff9c00b87947 */ /* 0x000fea000383ffff */
.L_x_27:
[----:B-1----:R-:W-:-:S07]  /*7be0*/  MOV R0, UR33 ;  /* 0x0000002100007c02 */ /* 0x002fce0008000f00 */
.L_x_133:
[----:B-1----:R1:W3:Y:S02]  /*7bf0*/  SYNCS.PHASECHK.TRANS64.TRYWAIT P0, [R0+URZ+0x18], R3 ;  /* 0x00001803000075a7 */ /* 0x0022e400080011ff */
[----:B---3--:R-:W-:Y:S05]  /*7c00*/  @!P0 NANOSLEEP.SYNCS 0x989680 ;  /* 0x009896800000895d */ /* 0x008fea0003900000 */
[----:B------:R-:W3:Y:S02]  /*7c10*/  @!P0 SYNCS.PHASECHK.TRANS64 P0, [R0+URZ+0x18], R3 ;  /* 0x00001803000085a7 */ /* 0x000ee400080010ff */
[----:B---3--:R-:W-:Y:S05]  /*7c20*/  @!P0 BRA `(.L_x_133) ;  /* 0xfffffffc00f08947 */ /* 0x008fea000383ffff */
[----:B------:R-:W-:Y:S05]  /*7c30*/  BRA `(.L_x_26) ;  /* 0xffffffa000087947 */ /* 0x000fea000383ffff */
.L_x_34:
[----:B-1----:R-:W-:-:S07]  /*7c40*/  MOV R0, UR17 ;  /* 0x0000001100007c02 */ /* 0x002fce0008000f00 */
.L_x_134:
[----:B-1----:R1:W3:Y:S02]  /*7c50*/  SYNCS.PHASECHK.TRANS64.TRYWAIT P0, [R0+URZ+0x18], R3 ;  /* 0x00001803000075a7 */ /* 0x0022e400080011ff */
[----:B---3--:R-:W-:Y:S05]  /*7c60*/  @!P0 NANOSLEEP.SYNCS 0x989680 ;  /* 0x009896800000895d */ /* 0x008fea0003900000 */
[----:B------:R-:W3:Y:S02]  /*7c70*/  @!P0 SYNCS.PHASECHK.TRANS64 P0, [R0+URZ+0x18], R3 ;  /* 0x00001803000085a7 */ /* 0x000ee400080010ff */
[----:B---3--:R-:W-:Y:S05]  /*7c80*/  @!P0 BRA `(.L_x_134) ;  /* 0xfffffffc00f08947 */ /* 0x008fea000383ffff */
[----:B------:R-:W-:Y:S05]  /*7c90*/  BRA `(.L_x_33) ;  /* 0xffffffa000cc7947 */ /* 0x000fea000383ffff */
.L_x_39:
[----:B-1----:R1:W3:Y:S02]  /*7ca0*/  SYNCS.PHASECHK.TRANS64.TRYWAIT P0, [R3+URZ+0x70], R0 ;  /* 0x00007000030075a7 */ /* 0x0022e400080011ff */
[----:B---3--:R-:W-:Y:S05]  /*7cb0*/  @!P0 NANOSLEEP.SYNCS 0x989680 ;  /* 0x009896800000895d */ /* 0x008fea0003900000 */
[----:B------:R-:W3:Y:S02]  /*7cc0*/  @!P0 SYNCS.PHASECHK.TRANS64 P0, [R3+URZ+0x70], R0 ;  /* 0x00007000030085a7 */ /* 0x000ee400080010ff */
[----:B---3--:R-:W-:Y:S05]  /*7cd0*/  @!P0 BRA `(.L_x_39) ;  /* 0xfffffffc00f08947 */ /* 0x008fea000383ffff */
[----:B------:R-:W-:Y:S05]  /*7ce0*/  BRA `(.L_x_135) ;  /* 0xffffffa400707947 */ /* 0x000fea000383ffff */
.L_x_43:
[----:B------:R-:W-:-:S07]  /*7cf0*/  MOV R0, UR4 ;  /* 0x0000000400007c02 */ /* 0x000fce0008000f00 */
.L_x_136:
[----:B-1----:R1:W3:Y:S02]  /*7d00*/  SYNCS.PHASECHK.TRANS64.TRYWAIT P0, [R0+URZ], R2 ;  /* 0x00000002000075a7 */ /* 0x0022e400080011ff */
[----:B---3--:R-:W-:Y:S05]  /*7d10*/  @!P0 NANOSLEEP.SYNCS 0x989680 ;  /* 0x009896800000895d */ /* 0x008fea0003900000 */
[----:B------:R-:W3:Y:S02]  /*7d20*/  @!P0 SYNCS.PHASECHK.TRANS64 P0, [R0+URZ], R2 ;  /* 0x00000002000085a7 */ /* 0x000ee400080010ff */
[----:B---3--:R-:W-:Y:S05]  /*7d30*/  @!P0 BRA `(.L_x_136) ;  /* 0xfffffffc00f08947 */ /* 0x008fea000383ffff */
[----:B------:R-:W-:Y:S05]  /*7d40*/  BRA `(.L_x_137) ;  /* 0xffffffac001c7947 */ /* 0x000fea000383ffff */
.L_x_44:
[----:B------:R-:W-:-:S07]  /*7d50*/  MOV R0, UR5 ;  /* 0x0000000500007c02 */ /* 0x000fce0008000f00 */
.L_x_138:
[----:B-1----:R1:W3:Y:S02]  /*7d60*/  SYNCS.PHASECHK.TRANS64.TRYWAIT P0, [R0+URZ], R2 ;  /* 0x00000002000075a7 */ /* 0x0022e400080011ff */
[----:B---3--:R-:W-:Y:S05]  /*7d70*/  @!P0 NANOSLEEP.SYNCS 0x989680 ;  /* 0x009896800000895d */ /* 0x008fea0003900000 */
[----:B------:R-:W3:Y:S02]  /*7d80*/  @!P0 SYNCS.PHASECHK.TRANS64 P0, [R0+URZ], R2 ;  /* 0x00000002000085a7 */ /* 0x000ee400080010ff */
[----:B---3--:R-:W-:Y:S05]  /*7d90*/  @!P0 BRA `(.L_x_138) ;  /* 0xfffffffc00f08947 */ /* 0x008fea000383ffff */
[----:B------:R-:W-:Y:S05]  /*7da0*/  BRA `(.L_x_139) ;  /* 0xffffffac00287947 */ /* 0x000fea000383ffff */
.L_x_47:
[----:B-1----:R1:W2:Y:S02]  /*7db0*/  SYNCS.PHASECHK.TRANS64.TRYWAIT P0, [R0+URZ+0xd0], R4 ;  /* 0x0000d004000075a7 */ /* 0x0022a400080011ff */
[----:B--2---:R-:W-:Y:S05]  /*7dc0*/  @!P0 NANOSLEEP.SYNCS 0x989680 ;  /* 0x009896800000895d */ /* 0x004fea0003900000 */
[----:B------:R-:W2:Y:S02]  /*7dd0*/  @!P0 SYNCS.PHASECHK.TRANS64 P0, [R0+URZ+0xd0], R4 ;  /* 0x0000d004000085a7 */ /* 0x000ea400080010ff */
[----:B--2---:R-:W-:Y:S05]  /*7de0*/  @!P0 BRA `(.L_x_47) ;  /* 0xfffffffc00f08947 */ /* 0x004fea000383ffff */
[----:B------:R-:W-:Y:S05]  /*7df0*/  BRA `(.L_x_140) ;  /* 0xffffffac008c7947 */ /* 0x000fea000383ffff */
.L_x_48:
[----:B------:R-:W-:-:S07]  /*7e00*/  MOV R0, UR4 ;  /* 0x0000000400007c02 */ /* 0x000fce0008000f00 */
.L_x_141:
[----:B-1----:R1:W2:Y:S02]  /*7e10*/  SYNCS.PHASECHK.TRANS64.TRYWAIT P0, [R0+URZ+0x80], R5 ;  /* 0x00008005000075a7 */ /* 0x0022a400080011ff */
[----:B--2---:R-:W-:Y:S05]  /*7e20*/  @!P0 NANOSLEEP.SYNCS 0x989680 ;  /* 0x009896800000895d */ /* 0x004fea0003900000 */
[----:B------:R-:W2:Y:S02]  /*7e30*/  @!P0 SYNCS.PHASECHK.TRANS64 P0, [R0+URZ+0x80], R5 ;  /* 0x00008005000085a7 */ /* 0x000ea400080010ff */
[----:B--2---:R-:W-:Y:S05]  /*7e40*/  @!P0 BRA `(.L_x_141) ;  /* 0xfffffffc00f08947 */ /* 0x004fea000383ffff */
[----:B------:R-:W-:Y:S05]  /*7e50*/  BRA `(.L_x_142) ;  /* 0xffffffac009c7947 */ /* 0x000fea000383ffff */
.L_x_49:
[----:B-1----:R1:W2:Y:S02]  /*7e60*/  SYNCS.PHASECHK.TRANS64.TRYWAIT P1, [R0+URZ+0x70], R4 ;  /* 0x00007004000075a7 */ /* 0x0022a400080211ff */
[----:B--2---:R-:W-:Y:S05]  /*7e70*/  @!P1 NANOSLEEP.SYNCS 0x989680 ;  /* 0x009896800000995d */ /* 0x004fea0003900000 */
[----:B------:R-:W2:Y:S02]  /*7e80*/  @!P1 SYNCS.PHASECHK.TRANS64 P1, [R0+URZ+0x70], R4 ;  /* 0x00007004000095a7 */ /* 0x000ea400080210ff */
[----:B--2---:R-:W-:Y:S05]  /*7e90*/  @!P1 BRA `(.L_x_49) ;  /* 0xfffffffc00f09947 */ /* 0x004fea000383ffff */
[----:B------:R-:W-:Y:S05]  /*7ea0*/  BRA `(.L_x_143) ;  /* 0xffffffac00cc7947 */ /* 0x000fea000383ffff */
.L_x_52:
[----:B------:R-:W-:-:S07]  /*7eb0*/  MOV R0, UR4 ;  /* 0x0000000400007c02 */ /* 0x000fce0008000f00 */
.L_x_144:
[----:B-1----:R1:W2:Y:S02]  /*7ec0*/  SYNCS.PHASECHK.TRANS64.TRYWAIT P0, [R0+URZ+0x80], R2 ;  /* 0x00008002000075a7 */ /* 0x0022a400080011ff */
[----:B--2---:R-:W-:Y:S05]  /*7ed0*/  @!P0 NANOSLEEP.SYNCS 0x989680 ;  /* 0x009896800000895d */ /* 0x004fea0003900000 */
[----:B------:R-:W2:Y:S02]  /*7ee0*/  @!P0 SYNCS.PHASECHK.TRANS64 P0, [R0+URZ+0x80], R2 ;  /* 0x00008002000085a7 */ /* 0x000ea400080010ff */
[----:B--2---:R-:W-:Y:S05]  /*7ef0*/  @!P0 BRA `(.L_x_144) ;  /* 0xfffffffc00f08947 */ /* 0x004fea000383ffff */
[----:B------:R-:W-:Y:S05]  /*7f00*/  BRA `(.L_x_51) ;  /* 0xffffffb000207947 */ /* 0x000fea000383ffff */
.L_x_61:
[----:B-1----:R-:W-:-:S04]  /*7f10*/  MOV R5, UR5 ;  /* 0x0000000500057c02 */ /* 0x002fc80008000f00 */
[----:B------:R1:W2:Y:S03]  /*7f20*/  SYNCS.PHASECHK.TRANS64.TRYWAIT P0, [R5+URZ+0x8], R6 ;  /* 0x00000806050075a7 */ /* 0x0002a600080011ff */
[----:B--2---:R-:W-:Y:S05]  /*7f30*/  @!P0 NANOSLEEP.SYNCS 0x989680 ;  /* 0x009896800000895d */ /* 0x004fea0003900000 */
[----:B------:R-:W2:Y:S02]  /*7f40*/  @!P0 SYNCS.PHASECHK.TRANS64 P0, [R5+URZ+0x8], R6 ;  /* 0x00000806050085a7 */ /* 0x000ea400080010ff */
[----:B--2---:R-:W-:Y:S05]  /*7f50*/  @!P0 BRA `(.L_x_61) ;  /* 0xfffffffc00ec8947 */ /* 0x004fea000383ffff */
[----:B------:R-:W-:Y:S05]  /*7f60*/  BRA `(.L_x_60) ;  /* 0xffffffb000d87947 */ /* 0x000fea000383ffff */
.L_x_63:
[----:B------:R-:W-:Y:S01]  /*7f70*/  BSSY B0, `(.L_x_145) ;  /* 0x0000006000007945 */ /* 0x000fe20003800000 */
[----:B------:R-:W-:-:S07]  /*7f80*/  MOV R15, 0xffffffff ;  /* 0xffffffff000f7802 */ /* 0x000fce0000000f00 */
[----:B-1---5:R-:W-:Y:S05]  /*7f90*/  WARPSYNC.COLLECTIVE R15, `(.L_x_146) ;  /* 0x000000000f0c7348 */ /* 0x022fea0003c00000 */
[----:B------:R-:W-:Y:S02]  /*7fa0*/  ELECT P6, UR79, PT ;  /* 0x00000000004f782f */ /* 0x000fe400038c0000 */
[----:B------:R-:W-:Y:S01]  /*7fb0*/  MOV R14, UR79 ;  /* 0x0000004f000e7c02 */ /* 0x000fe20008000f00 */
[----:B-1---5:R-:W-:Y:S10]  /*7fc0*/  ENDCOLLECTIVE ;  /* 0x000000000000791b */ /* 0x022ff40003800000 */
.L_x_146:
[----:B------:R-:W-:Y:S05]  /*7fd0*/  BSYNC B0 ;  /* 0x0000000000007941 */ /* 0x000fea0003800000 */
.L_x_145:
[----:B------:R-:W-:Y:S05]  /*7fe0*/  BRA `(.L_x_147) ;  /* 0xffffffb400087947 */ /* 0x000fea000383ffff */
.L_x_65:
[----:B-1----:R-:W-:-:S04]  /*7ff0*/  MOV R3, UR5 ;  /* 0x0000000500037c02 */ /* 0x002fc80008000f00 */
[----:B------:R1:W2:Y:S03]  /*8000*/  SYNCS.PHASECHK.TRANS64.TRYWAIT P0, [R3+URZ+0x8], R4 ;  /* 0x00000804030075a7 */ /* 0x0002a600080011ff */
[----:B--2---:R-:W-:Y:S05]  /*8010*/  @!P0 NANOSLEEP.SYNCS 0x989680 ;  /* 0x009896800000895d */ /* 0x004fea0003900000 */
[----:B------:R-:W2:Y:S02]  /*8020*/  @!P0 SYNCS.PHASECHK.TRANS64 P0, [R3+URZ+0x8], R4 ;  /* 0x00000804030085a7 */ /* 0x000ea400080010ff */
[----:B--2---:R-:W-:Y:S05]  /*8030*/  @!P0 BRA `(.L_x_65) ;  /* 0xfffffffc00ec8947 */ /* 0x004fea000383ffff */
[----:B------:R-:W-:Y:S05]  /*8040*/  BRA `(.L_x_64) ;  /* 0xffffffb4000c7947 */ /* 0x000fea000383ffff */
.L_x_66:
[----:B-1----:R1:W2:Y:S02]  /*8050*/  SYNCS.PHASECHK.TRANS64.TRYWAIT P0, [R0+URZ+0x70], R4 ;  /* 0x00007004000075a7 */ /* 0x0022a400080011ff */
[----:B--2---:R-:W-:Y:S05]  /*8060*/  @!P0 NANOSLEEP.SYNCS 0x989680 ;  /* 0x009896800000895d */ /* 0x004fea0003900000 */
[----:B------:R-:W2:Y:S02]  /*8070*/  @!P0 SYNCS.PHASECHK.TRANS64 P0, [R0+URZ+0x70], R4 ;  /* 0x00007004000085a7 */ /* 0x000ea400080010ff */
[----:B--2---:R-:W-:Y:S05]  /*8080*/  @!P0 BRA `(.L_x_66) ;  /* 0xfffffffc00f08947 */ /* 0x004fea000383ffff */
[----:B------:R-:W-:Y:S05]  /*8090*/  BRA `(.L_x_148) ;  /* 0xffffffb400e87947 */ /* 0x000fea000383ffff */
.L_x_68:
[----:B------:R-:W-:-:S07]  /*80a0*/  MOV R0, UR23 ;  /* 0x0000001700007c02 */ /* 0x000fce0008000f00 */
.L_x_149:
[----:B-1----:R1:W2:Y:S02]  /*80b0*/  SYNCS.PHASECHK.TRANS64.TRYWAIT P0, [R0+URZ+0xb0], R4 ;  /* 0x0000b004000075a7 */ /* 0x0022a400080011ff */
[----:B--2---:R-:W-:Y:S05]  /*80c0*/  @!P0 NANOSLEEP.SYNCS 0x989680 ;  /* 0x009896800000895d */ /* 0x004fea0003900000 */
[----:B------:R-:W2:Y:S02]  /*80d0*/  @!P0 SYNCS.PHASECHK.TRANS64 P0, [R0+URZ+0xb0], R4 ;  /* 0x0000b004000085a7 */ /* 0x000ea400080010ff */
[----:B--2---:R-:W-:Y:S05]  /*80e0*/  @!P0 BRA `(.L_x_149) ;  /* 0xfffffffc00f08947 */ /* 0x004fea000383ffff */
[----:B------:R-:W-:Y:S05]  /*80f0*/  BRA `(.L_x_150) ;  /* 0xffffffb800347947 */ /* 0x000fea000383ffff */
.L_x_71:
[----:B------:R-:W-:Y:S07]  /*8100*/  MOV R0, UR5 ;  /* 0x0000000500007c02 */ /* 0x000fee0008000f00 */
.L_x_151:
[----:B-1----:R1:W2:Y:S02]  /*8110*/  SYNCS.PHASECHK.TRANS64.TRYWAIT P0, [R0+URZ], R4 ;  /* 0x00000004000075a7 */ /* 0x0022a400080011ff */
[----:B--2---:R-:W-:Y:S05]  /*8120*/  @!P0 NANOSLEEP.SYNCS 0x989680 ;  /* 0x009896800000895d */ /* 0x004fea0003900000 */
[----:B------:R-:W2:Y:S02]  /*8130*/  @!P0 SYNCS.PHASECHK.TRANS64 P0, [R0+URZ], R4 ;  /* 0x00000004000085a7 */ /* 0x000ea400080010ff */
[----:B--2---:R-:W-:Y:S05]  /*8140*/  @!P0 BRA `(.L_x_151) ;  /* 0xfffffffc00f08947 */ /* 0x004fea000383ffff */
[----:B------:R-:W-:Y:S05]  /*8150*/  BRA `(.L_x_70) ;  /* 0xffffffb800487947 */ /* 0x000fea000383ffff */
.L_x_75:
[----:B-1----:R-:W-:-:S07]  /*8160*/  MOV R0, UR4 ;  /* 0x0000000400007c02 */ /* 0x002fce0008000f00 */
.L_x_152:
[----:B-1----:R1:W2:Y:S02]  /*8170*/  SYNCS.PHASECHK.TRANS64.TRYWAIT P0, [R0+URZ], R2 ;  /* 0x00000002000075a7 */ /* 0x0022a400080011ff */
[----:B--2---:R-:W-:Y:S05]  /*8180*/  @!P0 NANOSLEEP.SYNCS 0x989680 ;  /* 0x009896800000895d */ /* 0x004fea0003900000 */
[----:B------:R-:W2:Y:S02]  /*8190*/  @!P0 SYNCS.PHASECHK.TRANS64 P0, [R0+URZ], R2 ;  /* 0x00000002000085a7 */ /* 0x000ea400080010ff */
[----:B--2---:R-:W-:Y:S05]  /*81a0*/  @!P0 BRA `(.L_x_152) ;  /* 0xfffffffc00f08947 */ /* 0x004fea000383ffff */
[----:B------:R-:W-:Y:S05]  /*81b0*/  BRA `(.L_x_153) ;  /* 0xffffffbc00147947 */ /* 0x000fea000383ffff */
.L_x_76:
[----:B------:R-:W-:-:S07]  /*81c0*/  MOV R0, UR5 ;  /* 0x0000000500007c02 */ /* 0x000fce0008000f00 */
.L_x_154:
[----:B-1----:R1:W2:Y:S02]  /*81d0*/  SYNCS.PHASECHK.TRANS64.TRYWAIT P0, [R0+URZ], R3 ;  /* 0x00000003000075a7 */ /* 0x0022a400080011ff */
[----:B--2---:R-:W-:Y:S05]  /*81e0*/  @!P0 NANOSLEEP.SYNCS 0x989680 ;  /* 0x009896800000895d */ /* 0x004fea0003900000 */
[----:B------:R-:W2:Y:S02]  /*81f0*/  @!P0 SYNCS.PHASECHK.TRANS64 P0, [R0+URZ], R3 ;  /* 0x00000003000085a7 */ /* 0x000ea400080010ff */
[----:B--2---:R-:W-:Y:S05]  /*8200*/  @!P0 BRA `(.L_x_154) ;  /* 0xfffffffc00f08947 */ /* 0x004fea000383ffff */
[----:B------:R-:W-:Y:S05]  /*8210*/  BRA `(.L_x_155) ;  /* 0xffffffbc00207947 */ /* 0x000fea000383ffff */
.L_x_77:
[----:B------:R-:W-:-:S07]  /*8220*/  MOV R0, UR5 ;  /* 0x0000000500007c02 */ /* 0x000fce0008000f00 */
.L_x_156:
[----:B-1----:R1:W2:Y:S02]  /*8230*/  SYNCS.PHASECHK.TRANS64.TRYWAIT P0, [R0+URZ], R3 ;  /* 0x00000003000075a7 */ /* 0x0022a400080011ff */
[----:B--2---:R-:W-:Y:S05]  /*8240*/  @!P0 NANOSLEEP.SYNCS 0x989680 ;  /* 0x009896800000895d */ /* 0x004fea0003900000 */
[----:B------:R-:W2:Y:S02]  /*8250*/  @!P0 SYNCS.PHASECHK.TRANS64 P0, [R0+URZ], R3 ;  /* 0x00000003000085a7 */ /* 0x000ea400080010ff */
[----:B--2---:R-:W-:Y:S05]  /*8260*/  @!P0 BRA `(.L_x_156) ;  /* 0xfffffffc00f08947 */ /* 0x004fea000383ffff */
[----:B------:R-:W-:Y:S05]  /*8270*/  BRA `(.L_x_157) ;  /* 0xffffffbc002c7947 */ /* 0x000fea000383ffff */
.L_x_80:
[----:B------:R-:W-:-:S07]  /*8280*/  MOV R0, UR17 ;  /* 0x0000001100007c02 */ /* 0x000fce0008000f00 */
.L_x_158:
[----:B-1----:R1:W2:Y:S02]  /*8290*/  SYNCS.PHASECHK.TRANS64.TRYWAIT P1, [R0+URZ+0xf0], R2 ;  /* 0x0000f002000075a7 */ /* 0x0022a400080211ff */
[----:B--2---:R-:W-:Y:S05]  /*82a0*/  @!P1 NANOSLEEP.SYNCS 0x989680 ;  /* 0x009896800000995d */ /* 0x004fea0003900000 */
[----:B------:R-:W2:Y:S02]  /*82b0*/  @!P1 SYNCS.PHASECHK.TRANS64 P1, [R0+URZ+0xf0], R2 ;  /* 0x0000f002000095a7 */ /* 0x000ea400080210ff */
[----:B--2---:R-:W-:Y:S05]  /*82c0*/  @!P1 BRA `(.L_x_158) ;  /* 0xfffffffc00f09947 */ /* 0x004fea000383ffff */
[----:B------:R-:W-:Y:S05]  /*82d0*/  BRA `(.L_x_159) ;  /* 0xffffffbc00787947 */ /* 0x000fea000383ffff */
.L_x_85:
[----:B--2---:R2:W4:Y:S02]  /*82e0*/  SYNCS.PHASECHK.TRANS64.TRYWAIT P0, [R12+URZ+0x70], R0 ;  /* 0x000070000c0075a7 */ /* 0x00452400080011ff */
[----:B----4-:R-:W-:Y:S05]  /*82f0*/  @!P0 NANOSLEEP.SYNCS 0x989680 ;  /* 0x009896800000895d */ /* 0x010fea0003900000 */
[----:B------:R-:W4:Y:S02]  /*8300*/  @!P0 SYNCS.PHASECHK.TRANS64 P0, [R12+URZ+0x70], R0 ;  /* 0x000070000c0085a7 */ /* 0x000f2400080010ff */
[----:B----4-:R-:W-:Y:S05]  /*8310*/  @!P0 BRA `(.L_x_85) ;  /* 0xfffffffc00f08947 */ /* 0x010fea000383ffff */
[----:B------:R-:W-:Y:S05]  /*8320*/  BRA `(.L_x_160) ;  /* 0xffffffc000947947 */ /* 0x000fea000383ffff */
.L_x_88:
[----:B-1----:R-:W-:Y:S07]  /*8330*/  MOV R0, UR29 ;  /* 0x0000001d00007c02 */ /* 0x002fee0008000f00 */
.L_x_161:
[----:B-1----:R1:W2:Y:S02]  /*8340*/  SYNCS.PHASECHK.TRANS64.TRYWAIT P2, [R0+URZ+0x68], R6 ;  /* 0x00006806000075a7 */ /* 0x0022a400080411ff */
[----:B--2---:R-:W-:Y:S05]  /*8350*/  @!P2 NANOSLEEP.SYNCS 0x989680 ;  /* 0x009896800000a95d */ /* 0x004fea0003900000 */
[----:B------:R-:W2:Y:S02]  /*8360*/  @!P2 SYNCS.PHASECHK.TRANS64 P2, [R0+URZ+0x68], R6 ;  /* 0x000068060000a5a7 */ /* 0x000ea400080410ff */
[----:B--2---:R-:W-:Y:S05]  /*8370*/  @!P2 BRA `(.L_x_161) ;  /* 0xfffffffc00f0a947 */ /* 0x004fea000383ffff */
[----:B------:R-:W-:Y:S05]  /*8380*/  BRA `(.L_x_87) ;  /* 0xffffffc400f87947 */ /* 0x000fea000383ffff */
.L_x_91:
[----:B------:R-:W-:Y:S07]  /*8390*/  MOV R0, UR4 ;  /* 0x0000000400007c02 */ /* 0x000fee0008000f00 */
.L_x_162:
[----:B-1----:R1:W2:Y:S02]  /*83a0*/  SYNCS.PHASECHK.TRANS64.TRYWAIT P0, [R0+URZ+0x48], R9 ;  /* 0x00004809000075a7 */ /* 0x0022a400080011ff */
[----:B--2---:R-:W-:Y:S05]  /*83b0*/  @!P0 NANOSLEEP.SYNCS 0x989680 ;  /* 0x009896800000895d */ /* 0x004fea0003900000 */
[----:B------:R-:W2:Y:S02]  /*83c0*/  @!P0 SYNCS.PHASECHK.TRANS64 P0, [R0+URZ+0x48], R9 ;  /* 0x00004809000085a7 */ /* 0x000ea400080010ff */
[----:B--2---:R-:W-:Y:S05]  /*83d0*/  @!P0 BRA `(.L_x_162) ;  /* 0xfffffffc00f08947 */ /* 0x004fea000383ffff */
[----:B------:R-:W-:Y:S05]  /*83e0*/  BRA `(.L_x_163) ;  /* 0xffffffc800587947 */ /* 0x000fea000383ffff */
.L_x_92:
[----:B------:R-:W-:Y:S07]  /*83f0*/  MOV R0, UR5 ;  /* 0x0000000500007c02 */ /* 0x000fee0008000f00 */
.L_x_164:
[----:B-1----:R1:W2:Y:S02]  /*8400*/  SYNCS.PHASECHK.TRANS64.TRYWAIT P0, [R0+URZ+0x48], R6 ;  /* 0x00004806000075a7 */ /* 0x0022a400080011ff */
[----:B--2---:R-:W-:Y:S05]  /*8410*/  @!P0 NANOSLEEP.SYNCS 0x989680 ;  /* 0x009896800000895d */ /* 0x004fea0003900000 */
[----:B------:R-:W2:Y:S02]  /*8420*/  @!P0 SYNCS.PHASECHK.TRANS64 P0, [R0+URZ+0x48], R6 ;  /* 0x00004806000085a7 */ /* 0x000ea400080010ff */
[----:B--2---:R-:W-:Y:S05]  /*8430*/  @!P0 BRA `(.L_x_164) ;  /* 0xfffffffc00f08947 */ /* 0x004fea000383ffff */
[----:B------:R-:W-:Y:S05]  /*8440*/  BRA `(.L_x_165) ;  /* 0xffffffc800d47947 */ /* 0x000fea000383ffff */
.L_x_94:
[----:B------:R-:W-:-:S07]  /*8450*/  MOV R0, UR4 ;  /* 0x0000000400007c02 */ /* 0x000fce0008000f00 */
.L_x_166:
[----:B-1----:R1:W2:Y:S02]  /*8460*/  SYNCS.PHASECHK.TRANS64.TRYWAIT P0, [R0+URZ], R2 ;  /* 0x00000002000075a7 */ /* 0x0022a400080011ff */
[----:B--2---:R-:W-:Y:S05]  /*8470*/  @!P0 NANOSLEEP.SYNCS 0x989680 ;  /* 0x009896800000895d */ /* 0x004fea0003900000 */
[----:B------:R-:W2:Y:S02]  /*8480*/  @!P0 SYNCS.PHASECHK.TRANS64 P0, [R0+URZ], R2 ;  /* 0x00000002000085a7 */ /* 0x000ea400080010ff */
[----:B--2---:R-:W-:Y:S05]  /*8490*/  @!P0 BRA `(.L_x_166) ;  /* 0xfffffffc00f08947 */ /* 0x004fea000383ffff */
[----:B------:R-:W-:Y:S05]  /*84a0*/  BRA `(.L_x_167) ;  /* 0xffffffcc00887947 */ /* 0x000fea000383ffff */
.L_x_95:
[----:B------:R-:W-:-:S07]  /*84b0*/  MOV R0, UR5 ;  /* 0x0000000500007c02 */ /* 0x000fce0008000f00 */
.L_x_168:
[----:B-1----:R1:W2:Y:S02]  /*84c0*/  SYNCS.PHASECHK.TRANS64.TRYWAIT P0, [R0+URZ], R2 ;  /* 0x00000002000075a7 */ /* 0x0022a400080011ff */
[----:B--2---:R-:W-:Y:S05]  /*84d0*/  @!P0 NANOSLEEP.SYNCS 0x989680 ;  /* 0x009896800000895d */ /* 0x004fea0003900000 */
[----:B------:R-:W2:Y:S02]  /*84e0*/  @!P0 SYNCS.PHASECHK.TRANS64 P0, [R0+URZ], R2 ;  /* 0x00000002000085a7 */ /* 0x000ea400080010ff */
[----:B--2---:R-:W-:Y:S05]  /*84f0*/  @!P0 BRA `(.L_x_168) ;  /* 0xfffffffc00f08947 */ /* 0x004fea000383ffff */
[----:B------:R-:W-:Y:S05]  /*8500*/  BRA `(.L_x_169) ;  /* 0xffffffcc00947947 */ /* 0x000fea000383ffff */
.L_x_97:
[----:B-1----:R1:W2:Y:S02]  /*8510*/  SYNCS.PHASECHK.TRANS64.TRYWAIT P0, [R3+URZ+0x70], R0 ;  /* 0x00007000030075a7 */ /* 0x0022a400080011ff */
[----:B--2---:R-:W-:Y:S05]  /*8520*/  @!P0 NANOSLEEP.SYNCS 0x989680 ;  /* 0x009896800000895d */ /* 0x004fea0003900000 */
[----:B------:R-:W2:Y:S02]  /*8530*/  @!P0 SYNCS.PHASECHK.TRANS64 P0, [R3+URZ+0x70], R0 ;  /* 0x00007000030085a7 */ /* 0x000ea400080010ff */
[----:B--2---:R-:W-:Y:S05]  /*8540*/  @!P0 BRA `(.L_x_97) ;  /* 0xfffffffc00f08947 */ /* 0x004fea000383ffff */
[----:B------:R-:W-:Y:S05]  /*8550*/  BRA `(.L_x_170) ;  /* 0xffffffd0007c7947 */ /* 0x000fea000383ffff */
.L_x_107:
[----:B-1----:R1:W2:Y:S02]  /*8560*/  SYNCS.PHASECHK.TRANS64.TRYWAIT P1, [R0+URZ+0x30], R3 ;  /* 0x00003003000075a7 */ /* 0x0022a400080211ff */
[----:B--2---:R-:W-:Y:S05]  /*8570*/  @!P1 NANOSLEEP.SYNCS 0x989680 ;  /* 0x009896800000995d */ /* 0x004fea0003900000 */
[----:B------:R-:W2:Y:S02]  /*8580*/  @!P1 SYNCS.PHASECHK.TRANS64 P1, [R0+URZ+0x30], R3 ;  /* 0x00003003000095a7 */ /* 0x000ea400080210ff */
[----:B--2---:R-:W-:Y:S05]  /*8590*/  @!P1 BRA `(.L_x_107) ;  /* 0xfffffffc00f09947 */ /* 0x004fea000383ffff */
[----:B------:R-:W-:Y:S05]  /*85a0*/  BRA `(.L_x_106) ;  /* 0xffffffdc00fc7947 */ /* 0x000fea000383ffff */
.L_x_109:
[----:B-1----:R1:W4:Y:S02]  /*85b0*/  SYNCS.PHASECHK.TRANS64.TRYWAIT P0, [R53+URZ+0x90], R2 ;  /* 0x00009002350075a7 */ /* 0x00232400080011ff */
[----:B----4-:R-:W-:Y:S05]  /*85c0*/  @!P0 NANOSLEEP.SYNCS 0x989680 ;  /* 0x009896800000895d */ /* 0x010fea0003900000 */
[----:B------:R-:W4:Y:S02]  /*85d0*/  @!P0 SYNCS.PHASECHK.TRANS64 P0, [R53+URZ+0x90], R2 ;  /* 0x00009002350085a7 */ /* 0x000f2400080010ff */
[----:B----4-:R-:W-:Y:S05]  /*85e0*/  @!P0 BRA `(.L_x_109) ;  /* 0xfffffffc00f08947 */ /* 0x010fea000383ffff */
[----:B------:R-:W-:Y:S05]  /*85f0*/  BRA `(.L_x_108) ;  /* 0xffffffe0002c7947 */ /* 0x000fea000383ffff */
.L_x_120:
[----:B-1----:R1:W2:Y:S02]  /*8600*/  SYNCS.PHASECHK.TRANS64.TRYWAIT P0, [R3+URZ+0x30], R66 ;  /* 0x00003042030075a7 */ /* 0x0022a400080011ff */
[----:B--2---:R-:W-:Y:S05]  /*8610*/  @!P0 NANOSLEEP.SYNCS 0x989680 ;  /* 0x009896800000895d */ /* 0x004fea0003900000 */
[----:B------:R-:W2:Y:S02]  /*8620*/  @!P0 SYNCS.PHASECHK.TRANS64 P0, [R3+URZ+0x30], R66 ;  /* 0x00003042030085a7 */ /* 0x000ea400080010ff */
[----:B--2---:R-:W-:Y:S05]  /*8630*/  @!P0 BRA `(.L_x_120) ;  /* 0xfffffffc00f08947 */ /* 0x004fea000383ffff */
[----:B------:R-:W-:Y:S05]  /*8640*/  BRA `(.L_x_119) ;  /* 0xffffffe800547947 */ /* 0x000fea000383ffff */
        .weak           $__internal_0_$__cuda_sm10x_tcgen05_guardrail_trap_col_being_dealloced_not_returned_by_alloc
        .type           $__internal_0_$__cuda_sm10x_tcgen05_guardrail_trap_col_being_dealloced_not_returned_by_alloc,@function
        .size           $__internal_0_$__cuda_sm10x_tcgen05_guardrail_trap_col_being_dealloced_not_returned_by_alloc,($__internal_1_$__cuda_sm10x_tcgen05_guardrail_trap_phase_invalid_during_alloc - $__internal_0_$__cuda_sm10x_tcgen05_guardrail_trap_col_being_dealloced_not_returned_by_alloc)
$__internal_0_$__cuda_sm10x_tcgen05_guardrail_trap_col_being_dealloced_not_returned_by_alloc:
[----:B------:R-:W-:Y:S05]  /*8650*/  BPT.TRAP 0x1 ;  /* 0x000000040000795c */ /* 0x000fea0000300000 */
[----:B------:R-:W-:-:S04]  /*8660*/  HFMA2 R3, -RZ, RZ, 0, 0 ;  /* 0x00000000ff037431 */ /* 0x000fc800000001ff */
[----:B------:R-:W-:Y:S05]  /*8670*/  RET.REL.NODEC R2 `(_ZN7cutlass13device_kernelINS_4gemm6kernel13GemmUniversalIN4cute5tupleIJiiiiEEENS1_10collective13CollectiveMmaINS1_35MainloopSm100TmaUmmaWarpSpecializedILi3ELi2ELi4ENS5_IJNS4_1CILi2EEESB_NSA_ILi1EEEEEEEENS5_IJNSA_ILi128EEENSA_ILi64EEENSA_ILi32EEEEEENS_10bfloat16_tENS5_IJlSC_lEEESJ_SK_NS4_8TiledMMAINS4_8MMA_AtomIJNS4_26SM100_MMA_F16BF16_2x1SM_SSISJ_SJ_fLi128ELi64ELNS4_4UMMA5MajorE0ELSP_0ELNSO_7ScaleInE0ELSQ_0EEEEEENS4_6LayoutINS5_IJSC_SC_SC_EEENS5_IJNSA_ILi0EEESV_SV_EEEEENS5_IJNS4_10UnderscoreESY_SY_EEEEENS4_28SM100_TMA_2SM_LOAD_MULTICASTENS4_14ComposedLayoutINS4_7SwizzleILi2ELi4ELi3EEENS4_18smem_ptr_flag_bitsILi16EEENST_INS5_IJNSA_ILi8EEESH_EEENS5_IJSH_SC_EEEEEEEvNS4_8identityENS4_18SM100_TMA_2SM_LOADES1B_vS1C_EENS_8epilogue10collective18CollectiveEpilogueINS1F_23Sm100TmaWarpSpecializedILi3ELi2ELi16ELb1ELb0EEEJNS5_IJSG_SG_SH_EEENS5_IJNST_ISG_SC_EENST_INS5_IJNSA_ILi16EEESB_EEENS5_IJSC_SH_EEEEEEEESJ_SK_SJ_SK_NS1F_6fusion15FusionCallbacksIS1J_NS1R_17LinearCombinationISJ_fSJ_fLNS_15FloatRoundStyleE2EEES1K_S1Q_JEEENS4_5SM1004TMEM4LOAD26SM100_TMEM_LOAD_32dp32b16xENS4_13SM90_TMA_LOADENS12_INS13_ILi1ELi4ELi3EEES16_NST_INS5_IJS17_S1M_EEENS5_IJS1M_SC_EEEEEEENS4_39AutoVectorizingCopyWithAssumedAlignmentILi128EEENS4_14SM90_TMA_STOREES26_S28_S28_EEEvvEEEEvNT_6ParamsE) ;  /* 0xffffff7802607950 */ /* 0x000fea0003c3ffff */
        .weak           $__internal_1_$__cuda_sm10x_tcgen05_guardrail_trap_phase_invalid_during_alloc
        .type           $__internal_1_$__cuda_sm10x_tcgen05_guardrail_trap_phase_invalid_during_alloc,@function
        .size           $__internal_1_$__cuda_sm10x_tcgen05_guardrail_trap_phase_invalid_during_alloc,($__internal_2_$__cuda_sm10x_tcgen05_guardrail_trap_unallocated_columns_being_dealloced - $__internal_1_$__cuda_sm10x_tcgen05_guardrail_trap_phase_invalid_during_alloc)
$__internal_1_$__cuda_sm10x_tcgen05_guardrail_trap_phase_invalid_during_alloc:
[----:B------:R-:W-:Y:S05]  /*8680*/  BPT.TRAP 0x1 ;  /* 0x000000040000795c */ /* 0x000fea0000300000 */
[----:B------:R-:W-:-:S04]  /*8690*/  MOV R5, 0x0 ;  /* 0x0000000000057802 */ /* 0x000fc80000000f00 */
[----:B------:R-:W-:Y:S05]  /*86a0*/  RET.REL.NODEC R4 `(_ZN7cutlass13device_kernelINS_4gemm6kernel13GemmUniversalIN4cute5tupleIJiiiiEEENS1_10collective13CollectiveMmaINS1_35MainloopSm100TmaUmmaWarpSpecializedILi3ELi2ELi4ENS5_IJNS4_1CILi2EEESB_NSA_ILi1EEEEEEEENS5_IJNSA_ILi128EEENSA_ILi64EEENSA_ILi32EEEEEENS_10bfloat16_tENS5_IJlSC_lEEESJ_SK_NS4_8TiledMMAINS4_8MMA_AtomIJNS4_26SM100_MMA_F16BF16_2x1SM_SSISJ_SJ_fLi128ELi64ELNS4_4UMMA5MajorE0ELSP_0ELNSO_7ScaleInE0ELSQ_0EEEEEENS4_6LayoutINS5_IJSC_SC_SC_EEENS5_IJNSA_ILi0EEESV_SV_EEEEENS5_IJNS4_10UnderscoreESY_SY_EEEEENS4_28SM100_TMA_2SM_LOAD_MULTICASTENS4_14ComposedLayoutINS4_7SwizzleILi2ELi4ELi3EEENS4_18smem_ptr_flag_bitsILi16EEENST_INS5_IJNSA_ILi8EEESH_EEENS5_IJSH_SC_EEEEEEEvNS4_8identityENS4_18SM100_TMA_2SM_LOADES1B_vS1C_EENS_8epilogue10collective18CollectiveEpilogueINS1F_23Sm100TmaWarpSpecializedILi3ELi2ELi16ELb1ELb0EEEJNS5_IJSG_SG_SH_EEENS5_IJNST_ISG_SC_EENST_INS5_IJNSA_ILi16EEESB_EEENS5_IJSC_SH_EEEEEEEESJ_SK_SJ_SK_NS1F_6fusion15FusionCallbacksIS1J_NS1R_17LinearCombinationISJ_fSJ_fLNS_15FloatRoundStyleE2EEES1K_S1Q_JEEENS4_5SM1004TMEM4LOAD26SM100_TMEM_LOAD_32dp32b16xENS4_13SM90_TMA_LOADENS12_INS13_ILi1ELi4ELi3EEES16_NST_INS5_IJS17_S1M_EEENS5_IJS1M_SC_EEEEEEENS4_39AutoVectorizingCopyWithAssumedAlignmentILi128EEENS4_14SM90_TMA_STOREES26_S28_S28_EEEvvEEEEvNT_6ParamsE) ;  /* 0xffffff7804547950 */ /* 0x000fea0003c3ffff */
        .weak           $__internal_2_$__cuda_sm10x_tcgen05_guardrail_trap_unallocated_columns_being_dealloced
        .type           $__internal_2_$__cuda_sm10x_tcgen05_guardrail_trap_unallocated_columns_being_dealloced,@function
        .size           $__internal_2_$__cuda_sm10x_tcgen05_guardrail_trap_unallocated_columns_being_dealloced,(.L_x_172 - $__internal_2_$__cuda_sm10x_tcgen05_guardrail_trap_unallocated_columns_being_dealloced)
$__internal_2_$__cuda_sm10x_tcgen05_guardrail_trap_unallocated_columns_being_dealloced:
[----:B------:R-:W-:Y:S05]  /*86b0*/  BPT.TRAP 0x1 ;  /* 0x000000040000795c */ /* 0x000fea0000300000 */
[----:B------:R-:W-:-:S04]  /*86c0*/  HFMA2 R3, -RZ, RZ, 0, 0 ;  /* 0x00000000ff037431 */ /* 0x000fc800000001ff */
[----:B------:R-:W-:Y:S05]  /*86d0*/  RET.REL.NODEC R2 `(_ZN7cutlass13device_kernelINS_4gemm6kernel13GemmUniversalIN4cute5tupleIJiiiiEEENS1_10collective13CollectiveMmaINS1_35MainloopSm100TmaUmmaWarpSpecializedILi3ELi2ELi4ENS5_IJNS4_1CILi2EEESB_NSA_ILi1EEEEEEEENS5_IJNSA_ILi128EEENSA_ILi64EEENSA_ILi32EEEEEENS_10bfloat16_tENS5_IJlSC_lEEESJ_SK_NS4_8TiledMMAINS4_8MMA_AtomIJNS4_26SM100_MMA_F16BF16_2x1SM_SSISJ_SJ_fLi128ELi64ELNS4_4UMMA5MajorE0ELSP_0ELNSO_7ScaleInE0ELSQ_0EEEEEENS4_6LayoutINS5_IJSC_SC_SC_EEENS5_IJNSA_ILi0EEESV_SV_EEEEENS5_IJNS4_10UnderscoreESY_SY_EEEEENS4_28SM100_TMA_2SM_LOAD_MULTICASTENS4_14ComposedLayoutINS4_7SwizzleILi2ELi4ELi3EEENS4_18smem_ptr_flag_bitsILi16EEENST_INS5_IJNSA_ILi8EEESH_EEENS5_IJSH_SC_EEEEEEEvNS4_8identityENS4_18SM100_TMA_2SM_LOADES1B_vS1C_EENS_8epilogue10collective18CollectiveEpilogueINS1F_23Sm100TmaWarpSpecializedILi3ELi2ELi16ELb1ELb0EEEJNS5_IJSG_SG_SH_EEENS5_IJNST_ISG_SC_EENST_INS5_IJNSA_ILi16EEESB_EEENS5_IJSC_SH_EEEEEEEESJ_SK_SJ_SK_NS1F_6fusion15FusionCallbacksIS1J_NS1R_17LinearCombinationISJ_fSJ_fLNS_15FloatRoundStyleE2EEES1K_S1Q_JEEENS4_5SM1004TMEM4LOAD26SM100_TMEM_LOAD_32dp32b16xENS4_13SM90_TMA_LOADENS12_INS13_ILi1ELi4ELi3EEES16_NST_INS5_IJS17_S1M_EEENS5_IJS1M_SC_EEEEEEENS4_39AutoVectorizingCopyWithAssumedAlignmentILi128EEENS4_14SM90_TMA_STOREES26_S28_S28_EEEvvEEEEvNT_6ParamsE) ;  /* 0xffffff7802487950 */ /* 0x000fea0003c3ffff */
.L_x_171:
[----:B------:R-:W-:-:S00]  /*86e0*/  BRA `(.L_x_171) ;  /* 0xfffffffc00fc7947 */ /* 0x000fc0000383ffff */
[----:B------:R-:W-:-:S00]  /*86f0*/  NOP ;  /* 0x0000000000007918 */ /* 0x000fc00000000000 */
        /* <DEDUP_REMOVED lines=8> */
.L_x_172:


//--------------------- .nv.global.init           --------------------------
	.section	.nv.global.init,"aw",@progbits
.nv.global.init:
	.type		$str$27,@object
	.size		$str$27,($str$28 - $str$27)
$str$27:
        /*0000*/ 	.byte	0x28, 0x61, 0x64, 0x64, 0x72, 0x65, 0x73, 0x73, 0x20, 0x26, 0x20, 0x6d, 0x61, 0x73, 0x6b, 0x29
        /*0010*/ 	.byte	0x20, 0x3d, 0x3d, 0x20, 0x30, 0x00
	.type		$str$28,@object
	.size		$str$28,($str$26 - $str$28)
$str$28:
        /*0016*/ 	.byte	0x2f, 0x74, 0x6d, 0x70, 0x2f, 0x63, 0x75, 0x74, 0x6c, 0x61, 0x73, 0x73, 0x5f, 0x73, 0x77, 0x65
        /*0026*/ 	.byte	0x65, 0x70, 0x5f, 0x73, 0x72, 0x63, 0x2f, 0x69, 0x6e, 0x63, 0x6c, 0x75, 0x64, 0x65, 0x2f, 0x63
        /*0036*/ 	.byte	0x75, 0x74, 0x65, 0x2f, 0x70, 0x6f, 0x69, 0x6e, 0x74, 0x65, 0x72, 0x5f, 0x66, 0x6c, 0x61, 0x67
        /*0046*/ 	.byte	0x67, 0x65, 0x64, 0x2e, 0x68, 0x70, 0x70, 0x00
	.type		$str$26,@object
	.size		$str$26,($str$25 - $str$26)
$str$26:
        /*004e*/ 	.byte	0x2f, 0x74, 0x6d, 0x70, 0x2f, 0x63, 0x75, 0x74, 0x6c, 0x61, 0x73, 0x73, 0x5f, 0x73, 0x77, 0x65
        /*005e*/ 	.byte	0x65, 0x70, 0x5f, 0x73, 0x72, 0x63, 0x2f, 0x69, 0x6e, 0x63, 0x6c, 0x75, 0x64, 0x65, 0x2f, 0x63
        /*006e*/ 	.byte	0x75, 0x74, 0x65, 0x2f, 0x61, 0x74, 0x6f, 0x6d, 0x2f, 0x63, 0x6f, 0x70, 0x79, 0x5f, 0x74, 0x72
        /*007e*/ 	.byte	0x61, 0x69, 0x74, 0x73, 0x5f, 0x73, 0x6d, 0x31, 0x30, 0x30, 0x2e, 0x68, 0x70, 0x70, 0x00
	.type		$str$25,@object
	.size		$str$25,(__unnamed_1 - $str$25)
$str$25:
        /*008d*/ 	.byte	0x28, 0x28, 0x75, 0x69, 0x6e, 0x74, 0x33, 0x32, 0x5f, 0x74, 0x28, 0x74, 0x68, 0x72, 0x65, 0x61
        /*009d*/ 	.byte	0x64, 0x49, 0x64, 0x78, 0x2e, 0x78, 0x29, 0x20, 0x2f, 0x20, 0x33, 0x32, 0x29, 0x20, 0x25, 0x20
        /*00ad*/ 	.byte	0x34, 0x29, 0x20, 0x3d, 0x3d, 0x20, 0x28, 0x28, 0x28, 0x74, 0x6d, 0x65, 0x6d, 0x5f, 0x61, 0x64
        /*00bd*/ 	.byte	0x64, 0x72, 0x20, 0x3e, 0x3e, 0x20, 0x31, 0x36, 0x29, 0x20, 0x2f, 0x20, 0x33, 0x32, 0x29, 0x20
        /*00cd*/ 	.byte	0x25, 0x20, 0x34, 0x29, 0x00
	.type		__unnamed_1,@object
	.size		__unnamed_1,(__unnamed_2 - __unnamed_1)
__unnamed_1:
        /*00d2*/ 	.byte	0x61, 0x75, 0x74, 0x6f, 0x20, 0x63, 0x75, 0x74, 0x65, 0x3a, 0x3a, 0x61, 0x73, 0x5f, 0x70, 0x6f
        /* <DEDUP_REMOVED lines=24> */
        /*0262*/ 	.byte	0x43, 0x3c, 0x32, 0x30, 0x34, 0x38, 0x3e, 0x3e, 0x3e, 0x3e, 0x5d, 0x00
	.type		__unnamed_2,@object
	.size		__unnamed_2,(.L_2 - __unnamed_2)
__unnamed_2:
        /* <DEDUP_REMOVED lines=40> */
        /*04ee*/ 	.byte	0x3a, 0x3a, 0x43, 0x3c, 0x30, 0x3e, 0x3e, 0x3e, 0x3e, 0x5d, 0x00
.L_2:


//--------------------- .nv.shared._ZN7cutlass13device_kernelINS_4gemm6kernel13GemmUniversalIN4cute5tupleIJiiiiEEENS1_10collective13CollectiveMmaINS1_35MainloopSm100TmaUmmaWarpSpecializedILi3ELi2ELi4ENS5_IJNS4_1CILi2EEESB_NSA_ILi1EEEEEEEENS5_IJNSA_ILi128EEENSA_ILi64EEENSA_ILi32EEEEEENS_10bfloat16_tENS5_IJlSC_lEEESJ_SK_NS4_8TiledMMAINS4_8MMA_AtomIJNS4_26SM100_MMA_F16BF16_2x1SM_SSISJ_SJ_fLi128ELi64ELNS4_4UMMA5MajorE0ELSP_0ELNSO_7ScaleInE0ELSQ_0EEEEEENS4_6LayoutINS5_IJSC_SC_SC_EEENS5_IJNSA_ILi0EEESV_SV_EEEEENS5_IJNS4_10UnderscoreESY_SY_EEEEENS4_28SM100_TMA_2SM_LOAD_MULTICASTENS4_14ComposedLayoutINS4_7SwizzleILi2ELi4ELi3EEENS4_18smem_ptr_flag_bitsILi16EEENST_INS5_IJNSA_ILi8EEESH_EEENS5_IJSH_SC_EEEEEEEvNS4_8identityENS4_18SM100_TMA_2SM_LOADES1B_vS1C_EENS_8epilogue10collective18CollectiveEpilogueINS1F_23Sm100TmaWarpSpecializedILi3ELi2ELi16ELb1ELb0EEEJNS5_IJSG_SG_SH_EEENS5_IJNST_ISG_SC_EENST_INS5_IJNSA_ILi16EEESB_EEENS5_IJSC_SH_EEEEEEEESJ_SK_SJ_SK_NS1F_6fusion15FusionCallbacksIS1J_NS1R_17LinearCombinationISJ_fSJ_fLNS_15FloatRoundStyleE2EEES1K_S1Q_JEEENS4_5SM1004TMEM4LOAD26SM100_TMEM_LOAD_32dp32b16xENS4_13SM90_TMA_LOADENS12_INS13_ILi1ELi4ELi3EEES16_NST_INS5_IJS17_S1M_EEENS5_IJS1M_SC_EEEEEEENS4_39AutoVectorizingCopyWithAssumedAlignmentILi128EEENS4_14SM90_TMA_STOREES26_S28_S28_EEEvvEEEEvNT_6ParamsE --------------------------
	.section	.nv.shared._ZN7cutlass13device_kernelINS_4gemm6kernel13GemmUniversalIN4cute5tupleIJiiiiEEENS1_10collective13CollectiveMmaINS1_35MainloopSm100TmaUmmaWarpSpecializedILi3ELi2ELi4ENS5_IJNS4_1CILi2EEESB_NSA_ILi1EEEEEEEENS5_IJNSA_ILi128EEENSA_ILi64EEENSA_ILi32EEEEEENS_10bfloat16_tENS5_IJlSC_lEEESJ_SK_NS4_8TiledMMAINS4_8MMA_AtomIJNS4_26SM100_MMA_F16BF16_2x1SM_SSISJ_SJ_fLi128ELi64ELNS4_4UMMA5MajorE0ELSP_0ELNSO_7ScaleInE0ELSQ_0EEEEEENS4_6LayoutINS5_IJSC_SC_SC_EEENS5_IJNSA_ILi0EEESV_SV_EEEEENS5_IJNS4_10UnderscoreESY_SY_EEEEENS4_28SM100_TMA_2SM_LOAD_MULTICASTENS4_14ComposedLayoutINS4_7SwizzleILi2ELi4ELi3EEENS4_18smem_ptr_flag_bitsILi16EEENST_INS5_IJNSA_ILi8EEESH_EEENS5_IJSH_SC_EEEEEEEvNS4_8identityENS4_18SM100_TMA_2SM_LOADES1B_vS1C_EENS_8epilogue10collective18CollectiveEpilogueINS1F_23Sm100TmaWarpSpecializedILi3ELi2ELi16ELb1ELb0EEEJNS5_IJSG_SG_SH_EEENS5_IJNST_ISG_SC_EENST_INS5_IJNSA_ILi16EEESB_EEENS5_IJSC_SH_EEEEEEEESJ_SK_SJ_SK_NS1F_6fusion15FusionCallbacksIS1J_NS1R_17LinearCombinationISJ_fSJ_fLNS_15FloatRoundStyleE2EEES1K_S1Q_JEEENS4_5SM1004TMEM4LOAD26SM100_TMEM_LOAD_32dp32b16xENS4_13SM90_TMA_LOADENS12_INS13_ILi1ELi4ELi3EEES16_NST_INS5_IJS17_S1M_EEENS5_IJS1M_SC_EEEEEEENS4_39AutoVectorizingCopyWithAssumedAlignmentILi128EEENS4_14SM90_TMA_STOREES26_S28_S28_EEEvvEEEEvNT_6ParamsE,"aw",@nobits
	.sectionflags	@""
	.align	16
	.zero		1024


//--------------------- .nv.shared.reserved.0     --------------------------
	.section	.nv.shared.reserved.0,"aw",@nobits
	.weak		__nv_reservedSMEM_offset_0_alias
	.size		__nv_reservedSMEM_offset_0_alias, 0, 64
	.other		__nv_reservedSMEM_offset_0_alias,@"STO_CUDA_RESERVED_SHARED STV_DEFAULT"
__nv_reservedSMEM_offset_0_alias:
	.zero		0
.nv.shared.reserved.0:
	.zero		64
	.weak		__nv_reservedSMEM_tcgen05_partition
	.type		__nv_reservedSMEM_tcgen05_partition,@object
	.size		__nv_reservedSMEM_tcgen05_partition,(.L_0 - __nv_reservedSMEM_tcgen05_partition)
__nv_reservedSMEM_tcgen05_partition:
	.zero		32
.L_0:


//--------------------- .nv.global                --------------------------
	.section	.nv.global,"aw",@nobits
.nv.global:
	.type		_ZN39_INTERNAL_ae44f201_4_k_cu_241d6408_89974cute1_E,@object
	.size		_ZN39_INTERNAL_ae44f201_4_k_cu_241d6408_89974cute1_E,(_ZN39_INTERNAL_ae44f201_4_k_cu_241d6408_89974cuda3std3__45__cpo6cbeginE - _ZN39_INTERNAL_ae44f201_4_k_cu_241d6408_89974cute1_E)
_ZN39_INTERNAL_ae44f201_4_k_cu_241d6408_89974cute1_E:
	.zero		1
	.type		_ZN39_INTERNAL_ae44f201_4_k_cu_241d6408_89974cuda3std3__45__cpo6cbeginE,@object
	.size		_ZN39_INTERNAL_ae44f201_4_k_cu_241d6408_89974cuda3std3__45__cpo6cbeginE,(_ZN39_INTERNAL_ae44f201_4_k_cu_241d6408_89974cuda3std3__48in_placeE - _ZN39_INTERNAL_ae44f201_4_k_cu_241d6408_89974cuda3std3__45__cpo6cbeginE)
_ZN39_INTERNAL_ae44f201_4_k_cu_241d6408_89974cuda3std3__45__cpo6cbeginE:
	.zero		1
	.type		_ZN39_INTERNAL_ae44f201_4_k_cu_241d6408_89974cuda3std3__48in_placeE,@object
	.size		_ZN39_INTERNAL_ae44f201_4_k_cu_241d6408_89974cuda3std3__48in_placeE,(_ZN39_INTERNAL_ae44f201_4_k_cu_241d6408_89974cuda3std6ranges3__45__cpo9iter_moveE - _ZN39_INTERNAL_ae44f201_4_k_cu_241d6408_89974cuda3std3__48in_placeE)
_ZN39_INTERNAL_ae44f201_4_k_cu_241d6408_89974cuda3std3__48in_placeE:
	.zero		1
	.type		_ZN39_INTERNAL_ae44f201_4_k_cu_241d6408_89974cuda3std6ranges3__45__cpo9iter_moveE,@object
	.size		_ZN39_INTERNAL_ae44f201_4_k_cu_241d6408_89974cuda3std6ranges3__45__cpo9iter_moveE,(_ZN39_INTERNAL_ae44f201_4_k_cu_241d6408_89974cuda3std3__45__cpo5beginE - _ZN39_INTERNAL_ae44f201_4_k_cu_241d6408_89974cuda3std6ranges3__45__cpo9iter_moveE)
_ZN39_INTERNAL_ae44f201_4_k_cu_241d6408_89974cuda3std6ranges3__45__cpo9iter_moveE:
	.zero		1
	.type		_ZN39_INTERNAL_ae44f201_4_k_cu_241d6408_89974cuda3std3__45__cpo5beginE,@object
	.size		_ZN39_INTERNAL_ae44f201_4_k_cu_241d6408_89974cuda3std3__45__cpo5beginE,(_ZN39_INTERNAL_ae44f201_4_k_cu_241d6408_89974cuda3std3__441_GLOBAL__N__ae44f201_4_k_cu_241d6408_89976ignoreE - _ZN39_INTERNAL_ae44f201_4_k_cu_241d6408_89974cuda3std3__45__cpo5beginE)
_ZN39_INTERNAL_ae44f201_4_k_cu_241d6408_89974cuda3std3__45__cpo5beginE:
	.zero		1
	.type		_ZN39_INTERNAL_ae44f201_4_k_cu_241d6408_89974cuda3std3__441_GLOBAL__N__ae44f201_4_k_cu_241d6408_89976ignoreE,@object
	.size		_ZN39_INTERNAL_ae44f201_4_k_cu_241d6408_89974cuda3std3__441_GLOBAL__N__ae44f201_4_k_cu_241d6408_89976ignoreE,(_ZN39_INTERNAL_ae44f201_4_k_cu_241d6408_89974cute7productE - _ZN39_INTERNAL_ae44f201_4_k_cu_241d6408_89974cuda3std3__441_GLOBAL__N__ae44f201_4_k_cu_241d6408_89976ignoreE)
_ZN39_INTERNAL_ae44f201_4_k_cu_241d6408_89974cuda3std3__441_GLOBAL__N__ae44f201_4_k_cu_241d6408_89976ignoreE:
	.zero		1
	.type		_ZN39_INTERNAL_ae44f201_4_k_cu_241d6408_89974cute7productE,@object
	.size		_ZN39_INTERNAL_ae44f201_4_k_cu_241d6408_89974cute7productE,(_ZN39_INTERNAL_ae44f201_4_k_cu_241d6408_89974cuda3std3__45__cpo3endE - _ZN39_INTERNAL_ae44f201_4_k_cu_241d6408_89974cute7productE)
_ZN39_INTERNAL_ae44f201_4_k_cu_241d6408_89974cute7productE:
	.zero		1
	.type		_ZN39_INTERNAL_ae44f201_4_k_cu_241d6408_89974cuda3std3__45__cpo3endE,@object
	.size		_ZN39_INTERNAL_ae44f201_4_k_cu_241d6408_89974cuda3std3__45__cpo3endE,(_ZN39_INTERNAL_ae44f201_4_k_cu_241d6408_89974cuda3std3__419piecewise_constructE - _ZN39_INTERNAL_ae44f201_4_k_cu_241d6408_89974cuda3std3__45__cpo3endE)
_ZN39_INTERNAL_ae44f201_4_k_cu_241d6408_89974cuda3std3__45__cpo3endE:
	.zero		1
	.type		_ZN39_INTERNAL_ae44f201_4_k_cu_241d6408_89974cuda3std3__419piecewise_constructE,@object
	.size		_ZN39_INTERNAL_ae44f201_4_k_cu_241d6408_89974cuda3std3__419piecewise_constructE,(_ZN39_INTERNAL_ae44f201_4_k_cu_241d6408_89974cuda3std3__45__cpo4cendE - _ZN39_INTERNAL_ae44f201_4_k_cu_241d6408_89974cuda3std3__419piecewise_constructE)
_ZN39_INTERNAL_ae44f201_4_k_cu_241d6408_89974cuda3std3__419piecewise_constructE:
	.zero		1
	.type		_ZN39_INTERNAL_ae44f201_4_k_cu_241d6408_89974cuda3std3__45__cpo4cendE,@object
	.size		_ZN39_INTERNAL_ae44f201_4_k_cu_241d6408_89974cuda3std3__45__cpo4cendE,(_ZN39_INTERNAL_ae44f201_4_k_cu_241d6408_89974cuda3std6ranges3__45__cpo4swapE - _ZN39_INTERNAL_ae44f201_4_k_cu_241d6408_89974cuda3std3__45__cpo4cendE)
_ZN39_INTERNAL_ae44f201_4_k_cu_241d6408_89974cuda3std3__45__cpo4cendE:
	.zero		1
	.type		_ZN39_INTERNAL_ae44f201_4_k_cu_241d6408_89974cuda3std6ranges3__45__cpo4swapE,@object
	.size		_ZN39_INTERNAL_ae44f201_4_k_cu_241d6408_89974cuda3std6ranges3__45__cpo4swapE,(.L_10 - _ZN39_INTERNAL_ae44f201_4_k_cu_241d6408_89974cuda3std6ranges3__45__cpo4swapE)
_ZN39_INTERNAL_ae44f201_4_k_cu_241d6408_89974cuda3std6ranges3__45__cpo4swapE:
	.zero		1
.L_10:


//--------------------- .nv.constant0._ZN7cutlass13device_kernelINS_4gemm6kernel13GemmUniversalIN4cute5tupleIJiiiiEEENS1_10collective13CollectiveMmaINS1_35MainloopSm100TmaUmmaWarpSpecializedILi3ELi2ELi4ENS5_IJNS4_1CILi2EEESB_NSA_ILi1EEEEEEEENS5_IJNSA_ILi128EEENSA_ILi64EEENSA_ILi32EEEEEENS_10bfloat16_tENS5_IJlSC_lEEESJ_SK_NS4_8TiledMMAINS4_8MMA_AtomIJNS4_26SM100_MMA_F16BF16_2x1SM_SSISJ_SJ_fLi128ELi64ELNS4_4UMMA5MajorE0ELSP_0ELNSO_7ScaleInE0ELSQ_0EEEEEENS4_6LayoutINS5_IJSC_SC_SC_EEENS5_IJNSA_ILi0EEESV_SV_EEEEENS5_IJNS4_10UnderscoreESY_SY_EEEEENS4_28SM100_TMA_2SM_LOAD_MULTICASTENS4_14ComposedLayoutINS4_7SwizzleILi2ELi4ELi3EEENS4_18smem_ptr_flag_bitsILi16EEENST_INS5_IJNSA_ILi8EEESH_EEENS5_IJSH_SC_EEEEEEEvNS4_8identityENS4_18SM100_TMA_2SM_LOADES1B_vS1C_EENS_8epilogue10collective18CollectiveEpilogueINS1F_23Sm100TmaWarpSpecializedILi3ELi2ELi16ELb1ELb0EEEJNS5_IJSG_SG_SH_EEENS5_IJNST_ISG_SC_EENST_INS5_IJNSA_ILi16EEESB_EEENS5_IJSC_SH_EEEEEEEESJ_SK_SJ_SK_NS1F_6fusion15FusionCallbacksIS1J_NS1R_17LinearCombinationISJ_fSJ_fLNS_15FloatRoundStyleE2EEES1K_S1Q_JEEENS4_5SM1004TMEM4LOAD26SM100_TMEM_LOAD_32dp32b16xENS4_13SM90_TMA_LOADENS12_INS13_ILi1ELi4ELi3EEES16_NST_INS5_IJS17_S1M_EEENS5_IJS1M_SC_EEEEEEENS4_39AutoVectorizingCopyWithAssumedAlignmentILi128EEENS4_14SM90_TMA_STOREES26_S28_S28_EEEvvEEEEvNT_6ParamsE --------------------------
	.section	.nv.constant0._ZN7cutlass13device_kernelINS_4gemm6kernel13GemmUniversalIN4cute5tupleIJiiiiEEENS1_10collective13CollectiveMmaINS1_35MainloopSm100TmaUmmaWarpSpecializedILi3ELi2ELi4ENS5_IJNS4_1CILi2EEESB_NSA_ILi1EEEEEEEENS5_IJNSA_ILi128EEENSA_ILi64EEENSA_ILi32EEEEEENS_10bfloat16_tENS5_IJlSC_lEEESJ_SK_NS4_8TiledMMAINS4_8MMA_AtomIJNS4_26SM100_MMA_F16BF16_2x1SM_SSISJ_SJ_fLi128ELi64ELNS4_4UMMA5MajorE0ELSP_0ELNSO_7ScaleInE0ELSQ_0EEEEEENS4_6LayoutINS5_IJSC_SC_SC_EEENS5_IJNSA_ILi0EEESV_SV_EEEEENS5_IJNS4_10UnderscoreESY_SY_EEEEENS4_28SM100_TMA_2SM_LOAD_MULTICASTENS4_14ComposedLayoutINS4_7SwizzleILi2ELi4ELi3EEENS4_18smem_ptr_flag_bitsILi16EEENST_INS5_IJNSA_ILi8EEESH_EEENS5_IJSH_SC_EEEEEEEvNS4_8identityENS4_18SM100_TMA_2SM_LOADES1B_vS1C_EENS_8epilogue10collective18CollectiveEpilogueINS1F_23Sm100TmaWarpSpecializedILi3ELi2ELi16ELb1ELb0EEEJNS5_IJSG_SG_SH_EEENS5_IJNST_ISG_SC_EENST_INS5_IJNSA_ILi16EEESB_EEENS5_IJSC_SH_EEEEEEEESJ_SK_SJ_SK_NS1F_6fusion15FusionCallbacksIS1J_NS1R_17LinearCombinationISJ_fSJ_fLNS_15FloatRoundStyleE2EEES1K_S1Q_JEEENS4_5SM1004TMEM4LOAD26SM100_TMEM_LOAD_32dp32b16xENS4_13SM90_TMA_LOADENS12_INS13_ILi1ELi4ELi3EEES16_NST_INS5_IJS17_S1M_EEENS5_IJS1M_SC_EEEEEEENS4_39AutoVectorizingCopyWithAssumedAlignmentILi128EEENS4_14SM90_TMA_STOREES26_S28_S28_EEEvvEEEEvNT_6ParamsE,"a",@progbits
	.sectionflags	@""
	.align	4
.nv.constant0._ZN7cutlass13device_kernelINS_4gemm6kernel13GemmUniversalIN4cute5tupleIJiiiiEEENS1_10collective13CollectiveMmaINS1_35MainloopSm100TmaUmmaWarpSpecializedILi3ELi2ELi4ENS5_IJNS4_1CILi2EEESB_NSA_ILi1EEEEEEEENS5_IJNSA_ILi128EEENSA_ILi64EEENSA_ILi32EEEEEENS_10bfloat16_tENS5_IJlSC_lEEESJ_SK_NS4_8TiledMMAINS4_8MMA_AtomIJNS4_26SM100_MMA_F16BF16_2x1SM_SSISJ_SJ_fLi128ELi64ELNS4_4UMMA5MajorE0ELSP_0ELNSO_7ScaleInE0ELSQ_0EEEEEENS4_6LayoutINS5_IJSC_SC_SC_EEENS5_IJNSA_ILi0EEESV_SV_EEEEENS5_IJNS4_10UnderscoreESY_SY_EEEEENS4_28SM100_TMA_2SM_LOAD_MULTICASTENS4_14ComposedLayoutINS4_7SwizzleILi2ELi4ELi3EEENS4_18smem_ptr_flag_bitsILi16EEENST_INS5_IJNSA_ILi8EEESH_EEENS5_IJSH_SC_EEEEEEEvNS4_8identityENS4_18SM100_TMA_2SM_LOADES1B_vS1C_EENS_8epilogue10collective18CollectiveEpilogueINS1F_23Sm100TmaWarpSpecializedILi3ELi2ELi16ELb1ELb0EEEJNS5_IJSG_SG_SH_EEENS5_IJNST_ISG_SC_EENST_INS5_IJNSA_ILi16EEESB_EEENS5_IJSC_SH_EEEEEEEESJ_SK_SJ_SK_NS1F_6fusion15FusionCallbacksIS1J_NS1R_17LinearCombinationISJ_fSJ_fLNS_15FloatRoundStyleE2EEES1K_S1Q_JEEENS4_5SM1004TMEM4LOAD26SM100_TMEM_LOAD_32dp32b16xENS4_13SM90_TMA_LOADENS12_INS13_ILi1ELi4ELi3EEES16_NST_INS5_IJS17_S1M_EEENS5_IJS1M_SC_EEEEEEENS4_39AutoVectorizingCopyWithAssumedAlignmentILi128EEENS4_14SM90_TMA_STOREES26_S28_S28_EEEvvEEEEvNT_6ParamsE:
	.zero		2944


//--------------------- SYMBOLS --------------------------

	.type		.nv.reservedSmem.offset0,@object
	.size		.nv.reservedSmem.offset0,0x4
	.type		.nv.reservedSmem.cap,@object
	.size		.nv.reservedSmem.cap,0x4
	.type		__assertfail,@function
